	.target	sm_100a

	.elftype	@"ET_EXEC"


//--------------------- .note.nv.tkinfo           --------------------------
	.section	.note.nv.tkinfo,"",@"SHT_NOTE"
	.sectionflags	@"SHF_NOTE_NV_TKINFO"
	.tkinfo
        /*0018*/ 	.word	0x00000002
        /*0030*/ 	.string	""
        /*0030*/ 	.string	"ptxas"
        /*0030*/ 	.string	"Cuda compilation tools, release 13.0, V13.0.88"
        /*0030*/ 	.string	"Build cuda_13.0.r13.0/compiler.36424714_0"
        /*0030*/ 	.string	"-arch sm_100a -m 64 "



//--------------------- .note.nv.cuinfo           --------------------------
	.section	.note.nv.cuinfo,"",@"SHT_NOTE"
	.sectionflags	@"SHF_NOTE_NV_CUINFO"
        /*0018*/ 	.short	0x0002
        /*001a*/ 	.short	0x0064
        /*001c*/ 	.short	0x0082
	.zero		2


//--------------------- .nv.info                  --------------------------
	.section	.nv.info,"",@"SHT_CUDA_INFO"
	.align	4


	//----- nvinfo : EIATTR_REGCOUNT
	.align		4
        /*0000*/ 	.byte	0x04, 0x2f
        /*0002*/ 	.short	(.L_19 - .L_18)
	.align		4
.L_18:
        /*0004*/ 	.word	index@(_ZN7cutlass13device_kernelINS_4gemm6kernel13GemmUniversalIN4cute5tupleIJiiiiEEENS1_10collective13CollectiveMmaINS1_35MainloopSm100TmaUmmaWarpSpecializedILi6ELi2ELi4ENS5_IJNS4_1CILi1EEESB_SB_EEEEENS5_IJNSA_ILi64EEESE_NSA_ILi128EEEEEENS_10bfloat16_tENS5_IJlSB_lEEESH_SI_NS4_8TiledMMAINS4_8MMA_AtomIJNS4_20SM100_MMA_F16BF16_SSISH_SH_fLi64ELi64ELNS4_4UMMA5MajorE0ELSN_0ELNSM_7ScaleInE0ELSO_0EEEEEENS4_6LayoutISC_NS5_IJNSA_ILi0EEESS_SS_EEEEENS5_IJNS4_10UnderscoreESV_SV_EEEEENS4_13SM90_TMA_LOADENS4_14ComposedLayoutINS4_7SwizzleILi3ELi4ELi3EEENS4_18smem_ptr_flag_bitsILi16EEENSR_INS5_IJNSA_ILi8EEESE_EEENS5_IJSE_SB_EEEEEEEvNS4_8identityESY_S18_vS19_EENS_8epilogue10collective18CollectiveEpilogueINS1B_23Sm100TmaWarpSpecializedILi3ELi2ELi16ELb1ELb0EEEJSG_NS5_IJNSR_ISE_SB_EENSR_INSA_ILi32EEESB_EEEEESH_SI_SH_SI_NS1B_6fusion15FusionCallbacksIS1F_NS1K_17LinearCombinationISH_fSH_fLNS_15FloatRoundStyleE2EEESG_S1J_JEEENS4_5SM1004TMEM4LOAD26SM100_TMEM_LOAD_16dp256b4xESY_NSZ_INS10_ILi2ELi4ELi3EEES13_NSR_INS5_IJS14_S1H_EEENS5_IJS1H_SB_EEEEEEENS4_17SM75_U32x4_LDSM_NENS4_14SM90_TMA_STOREES1Y_NS4_17SM90_U32x4_STSM_NENS4_39AutoVectorizingCopyWithAssumedAlignmentILi128EEEEEEvvEEEEvNT_6ParamsE)
        /*0008*/ 	.word	0x0000004f


	//----- nvinfo : EIATTR_FRAME_SIZE
	.align		4
.L_19:
        /*000c*/ 	.byte	0x04, 0x11
        /*000e*/ 	.short	(.L_21 - .L_20)
	.align		4
.L_20:
        /*0010*/ 	.word	index@($__internal_2_$__cuda_sm10x_tcgen05_guardrail_trap_unallocated_columns_being_dealloced)
        /*0014*/ 	.word	0x00000000


	//----- nvinfo : EIATTR_FRAME_SIZE
	.align		4
.L_21:
        /*0018*/ 	.byte	0x04, 0x11
        /*001a*/ 	.short	(.L_23 - .L_22)
	.align		4
.L_22:
        /*001c*/ 	.word	index@($__internal_1_$__cuda_sm10x_tcgen05_guardrail_trap_phase_invalid_during_alloc)
        /*0020*/ 	.word	0x00000000


	//----- nvinfo : EIATTR_FRAME_SIZE
	.align		4
.L_23:
        /*0024*/ 	.byte	0x04, 0x11
        /*0026*/ 	.short	(.L_25 - .L_24)
	.align		4
.L_24:
        /*0028*/ 	.word	index@($__internal_0_$__cuda_sm10x_tcgen05_guardrail_trap_col_being_dealloced_not_returned_by_alloc)
        /*002c*/ 	.word	0x00000000


	//----- nvinfo : EIATTR_FRAME_SIZE
	.align		4
.L_25:
        /*0030*/ 	.byte	0x04, 0x11
        /*0032*/ 	.short	(.L_27 - .L_26)
	.align		4
.L_26:
        /*0034*/ 	.word	index@(_ZN7cutlass13device_kernelINS_4gemm6kernel13GemmUniversalIN4cute5tupleIJiiiiEEENS1_10collective13CollectiveMmaINS1_35MainloopSm100TmaUmmaWarpSpecializedILi6ELi2ELi4ENS5_IJNS4_1CILi1EEESB_SB_EEEEENS5_IJNSA_ILi64EEESE_NSA_ILi128EEEEEENS_10bfloat16_tENS5_IJlSB_lEEESH_SI_NS4_8TiledMMAINS4_8MMA_AtomIJNS4_20SM100_MMA_F16BF16_SSISH_SH_fLi64ELi64ELNS4_4UMMA5MajorE0ELSN_0ELNSM_7ScaleInE0ELSO_0EEEEEENS4_6LayoutISC_NS5_IJNSA_ILi0EEESS_SS_EEEEENS5_IJNS4_10UnderscoreESV_SV_EEEEENS4_13SM90_TMA_LOADENS4_14ComposedLayoutINS4_7SwizzleILi3ELi4ELi3EEENS4_18smem_ptr_flag_bitsILi16EEENSR_INS5_IJNSA_ILi8EEESE_EEENS5_IJSE_SB_EEEEEEEvNS4_8identityESY_S18_vS19_EENS_8epilogue10collective18CollectiveEpilogueINS1B_23Sm100TmaWarpSpecializedILi3ELi2ELi16ELb1ELb0EEEJSG_NS5_IJNSR_ISE_SB_EENSR_INSA_ILi32EEESB_EEEEESH_SI_SH_SI_NS1B_6fusion15FusionCallbacksIS1F_NS1K_17LinearCombinationISH_fSH_fLNS_15FloatRoundStyleE2EEESG_S1J_JEEENS4_5SM1004TMEM4LOAD26SM100_TMEM_LOAD_16dp256b4xESY_NSZ_INS10_ILi2ELi4ELi3EEES13_NSR_INS5_IJS14_S1H_EEENS5_IJS1H_SB_EEEEEEENS4_17SM75_U32x4_LDSM_NENS4_14SM90_TMA_STOREES1Y_NS4_17SM90_U32x4_STSM_NENS4_39AutoVectorizingCopyWithAssumedAlignmentILi128EEEEEEvvEEEEvNT_6ParamsE)
        /*0038*/ 	.word	0x00000000


	//----- nvinfo : EIATTR_MIN_STACK_SIZE
	.align		4
.L_27:
        /*003c*/ 	.byte	0x04, 0x12
        /*003e*/ 	.short	(.L_29 - .L_28)
	.align		4
.L_28:
        /*0040*/ 	.word	index@(_ZN7cutlass13device_kernelINS_4gemm6kernel13GemmUniversalIN4cute5tupleIJiiiiEEENS1_10collective13CollectiveMmaINS1_35MainloopSm100TmaUmmaWarpSpecializedILi6ELi2ELi4ENS5_IJNS4_1CILi1EEESB_SB_EEEEENS5_IJNSA_ILi64EEESE_NSA_ILi128EEEEEENS_10bfloat16_tENS5_IJlSB_lEEESH_SI_NS4_8TiledMMAINS4_8MMA_AtomIJNS4_20SM100_MMA_F16BF16_SSISH_SH_fLi64ELi64ELNS4_4UMMA5MajorE0ELSN_0ELNSM_7ScaleInE0ELSO_0EEEEEENS4_6LayoutISC_NS5_IJNSA_ILi0EEESS_SS_EEEEENS5_IJNS4_10UnderscoreESV_SV_EEEEENS4_13SM90_TMA_LOADENS4_14ComposedLayoutINS4_7SwizzleILi3ELi4ELi3EEENS4_18smem_ptr_flag_bitsILi16EEENSR_INS5_IJNSA_ILi8EEESE_EEENS5_IJSE_SB_EEEEEEEvNS4_8identityESY_S18_vS19_EENS_8epilogue10collective18CollectiveEpilogueINS1B_23Sm100TmaWarpSpecializedILi3ELi2ELi16ELb1ELb0EEEJSG_NS5_IJNSR_ISE_SB_EENSR_INSA_ILi32EEESB_EEEEESH_SI_SH_SI_NS1B_6fusion15FusionCallbacksIS1F_NS1K_17LinearCombinationISH_fSH_fLNS_15FloatRoundStyleE2EEESG_S1J_JEEENS4_5SM1004TMEM4LOAD26SM100_TMEM_LOAD_16dp256b4xESY_NSZ_INS10_ILi2ELi4ELi3EEES13_NSR_INS5_IJS14_S1H_EEENS5_IJS1H_SB_EEEEEEENS4_17SM75_U32x4_LDSM_NENS4_14SM90_TMA_STOREES1Y_NS4_17SM90_U32x4_STSM_NENS4_39AutoVectorizingCopyWithAssumedAlignmentILi128EEEEEEvvEEEEvNT_6ParamsE)
        /*0044*/ 	.word	0x00000000
.L_29:


//--------------------- .nv.compat                --------------------------
	.section	.nv.compat,"",@"SHT_CUDA_COMPAT_INFO"
	.align	4
        /*0000*/ 	.byte	0x02, 0x09, 0x01, 0x00, 0x02, 0x02, 0x02, 0x00, 0x02, 0x05, 0x05, 0x00, 0x03, 0x07, 0x01, 0x01
        /*0010*/ 	.byte	0x02, 0x03, 0x01, 0x00, 0x02, 0x06, 0x01, 0x00, 0x04, 0x0b, 0x08, 0x00, 0x09, 0x00, 0x00, 0x00
        /*0020*/ 	.byte	0x00, 0x00, 0x00, 0x00


//--------------------- .nv.info._ZN7cutlass13device_kernelINS_4gemm6kernel13GemmUniversalIN4cute5tupleIJiiiiEEENS1_10collective13CollectiveMmaINS1_35MainloopSm100TmaUmmaWarpSpecializedILi6ELi2ELi4ENS5_IJNS4_1CILi1EEESB_SB_EEEEENS5_IJNSA_ILi64EEESE_NSA_ILi128EEEEEENS_10bfloat16_tENS5_IJlSB_lEEESH_SI_NS4_8TiledMMAINS4_8MMA_AtomIJNS4_20SM100_MMA_F16BF16_SSISH_SH_fLi64ELi64ELNS4_4UMMA5MajorE0ELSN_0ELNSM_7ScaleInE0ELSO_0EEEEEENS4_6LayoutISC_NS5_IJNSA_ILi0EEESS_SS_EEEEENS5_IJNS4_10UnderscoreESV_SV_EEEEENS4_13SM90_TMA_LOADENS4_14ComposedLayoutINS4_7SwizzleILi3ELi4ELi3EEENS4_18smem_ptr_flag_bitsILi16EEENSR_INS5_IJNSA_ILi8EEESE_EEENS5_IJSE_SB_EEEEEEEvNS4_8identityESY_S18_vS19_EENS_8epilogue10collective18CollectiveEpilogueINS1B_23Sm100TmaWarpSpecializedILi3ELi2ELi16ELb1ELb0EEEJSG_NS5_IJNSR_ISE_SB_EENSR_INSA_ILi32EEESB_EEEEESH_SI_SH_SI_NS1B_6fusion15FusionCallbacksIS1F_NS1K_17LinearCombinationISH_fSH_fLNS_15FloatRoundStyleE2EEESG_S1J_JEEENS4_5SM1004TMEM4LOAD26SM100_TMEM_LOAD_16dp256b4xESY_NSZ_INS10_ILi2ELi4ELi3EEES13_NSR_INS5_IJS14_S1H_EEENS5_IJS1H_SB_EEEEEEENS4_17SM75_U32x4_LDSM_NENS4_14SM90_TMA_STOREES1Y_NS4_17SM90_U32x4_STSM_NENS4_39AutoVectorizingCopyWithAssumedAlignmentILi128EEEEEEvvEEEEvNT_6ParamsE --------------------------
	.section	.nv.info._ZN7cutlass13device_kernelINS_4gemm6kernel13GemmUniversalIN4cute5tupleIJiiiiEEENS1_10collective13CollectiveMmaINS1_35MainloopSm100TmaUmmaWarpSpecializedILi6ELi2ELi4ENS5_IJNS4_1CILi1EEESB_SB_EEEEENS5_IJNSA_ILi64EEESE_NSA_ILi128EEEEEENS_10bfloat16_tENS5_IJlSB_lEEESH_SI_NS4_8TiledMMAINS4_8MMA_AtomIJNS4_20SM100_MMA_F16BF16_SSISH_SH_fLi64ELi64ELNS4_4UMMA5MajorE0ELSN_0ELNSM_7ScaleInE0ELSO_0EEEEEENS4_6LayoutISC_NS5_IJNSA_ILi0EEESS_SS_EEEEENS5_IJNS4_10UnderscoreESV_SV_EEEEENS4_13SM90_TMA_LOADENS4_14ComposedLayoutINS4_7SwizzleILi3ELi4ELi3EEENS4_18smem_ptr_flag_bitsILi16EEENSR_INS5_IJNSA_ILi8EEESE_EEENS5_IJSE_SB_EEEEEEEvNS4_8identityESY_S18_vS19_EENS_8epilogue10collective18CollectiveEpilogueINS1B_23Sm100TmaWarpSpecializedILi3ELi2ELi16ELb1ELb0EEEJSG_NS5_IJNSR_ISE_SB_EENSR_INSA_ILi32EEESB_EEEEESH_SI_SH_SI_NS1B_6fusion15FusionCallbacksIS1F_NS1K_17LinearCombinationISH_fSH_fLNS_15FloatRoundStyleE2EEESG_S1J_JEEENS4_5SM1004TMEM4LOAD26SM100_TMEM_LOAD_16dp256b4xESY_NSZ_INS10_ILi2ELi4ELi3EEES13_NSR_INS5_IJS14_S1H_EEENS5_IJS1H_SB_EEEEEEENS4_17SM75_U32x4_LDSM_NENS4_14SM90_TMA_STOREES1Y_NS4_17SM90_U32x4_STSM_NENS4_39AutoVectorizingCopyWithAssumedAlignmentILi128EEEEEEvvEEEEvNT_6ParamsE,"",@"SHT_CUDA_INFO"
	.sectionflags	@""
	.align	4


	//----- nvinfo : EIATTR_CUDA_API_VERSION
	.align		4
        /*0000*/ 	.byte	0x04, 0x37
        /*0002*/ 	.short	(.L_31 - .L_30)
.L_30:
        /*0004*/ 	.word	0x00000082


	//----- nvinfo : EIATTR_KPARAM_INFO
	.align		4
.L_31:
        /*0008*/ 	.byte	0x04, 0x17
        /*000a*/ 	.short	(.L_33 - .L_32)
.L_32:
        /*000c*/ 	.word	0x00000000
        /*0010*/ 	.short	0x0000
        /*0012*/ 	.short	0x0000
        /*0014*/ 	.byte	0x00, 0xf0, 0x01, 0x20


	//----- nvinfo : EIATTR_AT_ENTRY_FRAGMENTS
	.align		4
.L_33:
        /*0018*/ 	.byte	0x04, 0x4f
        /*001a*/ 	.short	(.L_35 - .L_34)


	//   ....[0]....
.L_34:
        /*001c*/ 	.word	0x00000006


	//----- nvinfo : EIATTR_RESERVED_SMEM_USED
	.align		4
.L_35:
        /*0020*/ 	.byte	0x01, 0x41
	.zero		2


	//----- nvinfo : EIATTR_SPARSE_MMA_MASK
	.align		4
        /*0024*/ 	.byte	0x03, 0x50
        /*0026*/ 	.short	0x0000


	//----- nvinfo : EIATTR_TCGEN05_1CTA_USED
	.align		4
        /*0028*/ 	.byte	0x01, 0x51
	.zero		2


	//----- nvinfo : EIATTR_MAXREG_COUNT
	.align		4
        /*002c*/ 	.byte	0x03, 0x1b
        /*002e*/ 	.short	0x00ff


	//----- nvinfo : EIATTR_NUM_BARRIERS
	.align		4
        /*0030*/ 	.byte	0x02, 0x4c
        /*0032*/ 	.byte	0x07
	.zero		1


	//----- nvinfo : EIATTR_EXTERNS
	.align		4
        /*0034*/ 	.byte	0x04, 0x0f
        /*0036*/ 	.short	(.L_37 - .L_36)


	//   ....[0]....
	.align		4
.L_36:
        /*0038*/ 	.word	index@(__assertfail)


	//----- nvinfo : EIATTR_MERCURY_ISA_VERSION
	.align		4
.L_37:
        /*003c*/ 	.byte	0x03, 0x5f
        /*003e*/ 	.short	0x0101


	//----- nvinfo : EIATTR_INT_WARP_WIDE_INSTR_OFFSETS
	.align		4
        /*0040*/ 	.byte	0x04, 0x31
        /*0042*/ 	.short	(.L_39 - .L_38)


	//   ....[0]....
.L_38:
        /*0044*/ 	.word	0x00001f40


	//   ....[1]....
        /*0048*/ 	.word	0x00003cc0


	//   ....[2]....
        /*004c*/ 	.word	0x00003cf0


	//   ....[3]....
        /*0050*/ 	.word	0x00003d40


	//   ....[4]....
        /*0054*/ 	.word	0x00004620


	//   ....[5]....
        /*0058*/ 	.word	0x00004640


	//   ....[6]....
        /*005c*/ 	.word	0x00004910


	//   ....[7]....
        /*0060*/ 	.word	0x00004a40


	//----- nvinfo : EIATTR_COOP_GROUP_MASK_REGIDS
	.align		4
.L_39:
        /*0064*/ 	.byte	0x04, 0x29
        /*0066*/ 	.short	(.L_41 - .L_40)


	//   ....[0]....
.L_40:
        /*0068*/ 	.word	0xffffffff


	//   ....[1]....
        /*006c*/ 	.word	0xffffffff


	//   ....[2]....
        /*0070*/ 	.word	0xffffffff


	//   ....[3]....
        /*0074*/ 	.word	0xffffffff


	//   ....[4]....
        /*0078*/ 	.word	0xffffffff


	//   ....[5]....
        /*007c*/ 	.word	0xffffffff


	//   ....[6]....
        /*0080*/ 	.word	0xffffffff


	//   ....[7]....
        /*0084*/ 	.word	0xffffffff


	//   ....[8]....
        /*0088*/ 	.word	0xffffffff


	//   ....[9]....
        /*008c*/ 	.word	0xffffffff


	//   ....[10]....
        /*0090*/ 	.word	0xffffffff


	//   ....[11]....
        /*0094*/ 	.word	0xffffffff


	//   ....[12]....
        /*0098*/ 	.word	0xffffffff


	//----- nvinfo : EIATTR_COOP_GROUP_INSTR_OFFSETS
	.align		4
.L_41:
        /*009c*/ 	.byte	0x04, 0x28
        /*009e*/ 	.short	(.L_43 - .L_42)


	//   ....[0]....
.L_42:
        /*00a0*/ 	.word	0x00000090


	//   ....[1]....
        /*00a4*/ 	.word	0x000004d0


	//   ....[2]....
        /*00a8*/ 	.word	0x00000680


	//   ....[3]....
        /*00ac*/ 	.word	0x00000800


	//   ....[4]....
        /*00b0*/ 	.word	0x00000900


	//   ....[5]....
        /*00b4*/ 	.word	0x00000a70


	//   ....[6]....
        /*00b8*/ 	.word	0x00000c10


	//   ....[7]....
        /*00bc*/ 	.word	0x00001e20


	//   ....[8]....
        /*00c0*/ 	.word	0x00002d20


	//   ....[9]....
        /*00c4*/ 	.word	0x00002f30


	//   ....[10]....
        /*00c8*/ 	.word	0x00002f60


	//   ....[11]....
        /*00cc*/ 	.word	0x00003bb0


	//   ....[12]....
        /*00d0*/ 	.word	0x00003de0


	//----- nvinfo : EIATTR_VRC_CTA_INIT_COUNT
	.align		4
.L_43:
        /*00d4*/ 	.byte	0x02, 0x4a
        /*00d6*/ 	.byte	0x80
	.zero		1


	//----- nvinfo : EIATTR_SYSCALL_OFFSETS
	.align		4
        /*00d8*/ 	.byte	0x04, 0x46
        /*00da*/ 	.short	(.L_45 - .L_44)


	//   ....[0]....
.L_44:
        /*00dc*/ 	.word	0x00005620


	//   ....[1]....
        /*00e0*/ 	.word	0x00005710


	//   ....[2]....
        /*00e4*/ 	.word	0x00005ef0


	//   ....[3]....
        /*00e8*/ 	.word	0x00006830


	//----- nvinfo : EIATTR_MBARRIER_INSTR_OFFSETS
	.align		4
.L_45:
        /*00ec*/ 	.byte	0x04, 0x39
        /*00ee*/ 	.short	(.L_47 - .L_46)


	//   ....[0]....
.L_46:
        /*00f0*/ 	.word	0x000005b0
        /*00f4*/ 	.word	0x000000ff
        /*00f8*/ 	.word	0x00000000
        /*00fc*/ 	.short	0x0100
        /*00fe*/ 	.byte	0x05
	.zero		1


	//   ....[1]....
        /*0100*/ 	.word	0x000005c0
        /*0104*/ 	.word	0x000000ff
        /*0108*/ 	.word	0x00000030
        /*010c*/ 	.short	0x0100
        /*010e*/ 	.byte	0x05
	.zero		1


	//   ....[2]....
        /*0110*/ 	.word	0x000005d0
        /*0114*/ 	.word	0x000000ff
        /*0118*/ 	.word	0x00000008
        /*011c*/ 	.short	0x0100
        /*011e*/ 	.byte	0x05
	.zero		1


	//   ....[3]....
        /*0120*/ 	.word	0x000005e0
        /*0124*/ 	.word	0x000000ff
        /*0128*/ 	.word	0x00000038
        /*012c*/ 	.short	0x0100
        /*012e*/ 	.byte	0x05
	.zero		1


	//   ....[4]....
        /*0130*/ 	.word	0x000005f0
        /*0134*/ 	.word	0x000000ff
        /*0138*/ 	.word	0x00000010
        /*013c*/ 	.short	0x0100
        /*013e*/ 	.byte	0x05
	.zero		1


	//   ....[5]....
        /*0140*/ 	.word	0x00000600
        /*0144*/ 	.word	0x000000ff
        /*0148*/ 	.word	0x00000040
        /*014c*/ 	.short	0x0100
        /*014e*/ 	.byte	0x05
	.zero		1


	//   ....[6]....
        /*0150*/ 	.word	0x00000610
        /*0154*/ 	.word	0x000000ff
        /*0158*/ 	.word	0x00000018
        /*015c*/ 	.short	0x0100
        /*015e*/ 	.byte	0x05
	.zero		1


	//   ....[7]....
        /*0160*/ 	.word	0x00000620
        /*0164*/ 	.word	0x000000ff
        /*0168*/ 	.word	0x00000048
        /*016c*/ 	.short	0x0100
        /*016e*/ 	.byte	0x05
	.zero		1


	//   ....[8]....
        /*0170*/ 	.word	0x00000630
        /*0174*/ 	.word	0x000000ff
        /*0178*/ 	.word	0x00000020
        /*017c*/ 	.short	0x0100
        /*017e*/ 	.byte	0x05
	.zero		1


	//   ....[9]....
        /*0180*/ 	.word	0x00000640
        /*0184*/ 	.word	0x000000ff
        /*0188*/ 	.word	0x00000050
        /*018c*/ 	.short	0x0100
        /*018e*/ 	.byte	0x05
	.zero		1


	//   ....[10]....
        /*0190*/ 	.word	0x00000650
        /*0194*/ 	.word	0x000000ff
        /*0198*/ 	.word	0x00000028
        /*019c*/ 	.short	0x0100
        /*019e*/ 	.byte	0x05
	.zero		1


	//   ....[11]....
        /*01a0*/ 	.word	0x00000660
        /*01a4*/ 	.word	0x000000ff
        /*01a8*/ 	.word	0x00000058
        /*01ac*/ 	.short	0x0100
        /*01ae*/ 	.byte	0x05
	.zero		1


	//   ....[12]....
        /*01b0*/ 	.word	0x00000790
        /*01b4*/ 	.word	0x000000ff
        /*01b8*/ 	.word	0x00000060
        /*01bc*/ 	.short	0x0100
        /*01be*/ 	.byte	0x07
	.zero		1


	//   ....[13]....
        /*01c0*/ 	.word	0x000007a0
        /*01c4*/ 	.word	0x000000ff
        /*01c8*/ 	.word	0x00000078
        /*01cc*/ 	.short	0x0100
        /*01ce*/ 	.byte	0x07
	.zero		1


	//   ....[14]....
        /*01d0*/ 	.word	0x000007b0
        /*01d4*/ 	.word	0x000000ff
        /*01d8*/ 	.word	0x00000068
        /*01dc*/ 	.short	0x0100
        /*01de*/ 	.byte	0x07
	.zero		1


	//   ....[15]....
        /*01e0*/ 	.word	0x000007c0
        /*01e4*/ 	.word	0x000000ff
        /*01e8*/ 	.word	0x00000080
        /*01ec*/ 	.short	0x0100
        /*01ee*/ 	.byte	0x07
	.zero		1


	//   ....[16]....
        /*01f0*/ 	.word	0x000007d0
        /*01f4*/ 	.word	0x000000ff
        /*01f8*/ 	.word	0x00000070
        /*01fc*/ 	.short	0x0100
        /*01fe*/ 	.byte	0x07
	.zero		1


	//   ....[17]....
        /*0200*/ 	.word	0x000007e0
        /*0204*/ 	.word	0x000000ff
        /*0208*/ 	.word	0x00000088
        /*020c*/ 	.short	0x0100
        /*020e*/ 	.byte	0x07
	.zero		1


	//   ....[18]....
        /*0210*/ 	.word	0x000008d0
        /*0214*/ 	.word	0x000000ff
        /*0218*/ 	.word	0x00000090
        /*021c*/ 	.short	0x0100
        /*021e*/ 	.byte	0x05
	.zero		1


	//   ....[19]....
        /*0220*/ 	.word	0x000008e0
        /*0224*/ 	.word	0x000000ff
        /*0228*/ 	.word	0x00000098
        /*022c*/ 	.short	0x0100
        /*022e*/ 	.byte	0x05
	.zero		1


	//   ....[20]....
        /*0230*/ 	.word	0x00000a20
        /*0234*/ 	.word	0x000000ff
        /*0238*/ 	.word	0x000000a0
        /*023c*/ 	.short	0x0100
        /*023e*/ 	.byte	0x05
	.zero		1


	//   ....[21]....
        /*0240*/ 	.word	0x00000a30
        /*0244*/ 	.word	0x000000ff
        /*0248*/ 	.word	0x000000b0
        /*024c*/ 	.short	0x0100
        /*024e*/ 	.byte	0x05
	.zero		1


	//   ....[22]....
        /*0250*/ 	.word	0x00000a40
        /*0254*/ 	.word	0x000000ff
        /*0258*/ 	.word	0x000000a8
        /*025c*/ 	.short	0x0100
        /*025e*/ 	.byte	0x05
	.zero		1


	//   ....[23]....
        /*0260*/ 	.word	0x00000a50
        /*0264*/ 	.word	0x000000ff
        /*0268*/ 	.word	0x000000b8
        /*026c*/ 	.short	0x0100
        /*026e*/ 	.byte	0x05
	.zero		1


	//   ....[24]....
        /*0270*/ 	.word	0x00000b80
        /*0274*/ 	.word	0x000000ff
        /*0278*/ 	.word	0x000000c0
        /*027c*/ 	.short	0x0100
        /*027e*/ 	.byte	0x07
	.zero		1


	//   ....[25]....
        /*0280*/ 	.word	0x00000b90
        /*0284*/ 	.word	0x000000ff
        /*0288*/ 	.word	0x000000e0
        /*028c*/ 	.short	0x0100
        /*028e*/ 	.byte	0x07
	.zero		1


	//   ....[26]....
        /*0290*/ 	.word	0x00000ba0
        /*0294*/ 	.word	0x000000ff
        /*0298*/ 	.word	0x000000c8
        /*029c*/ 	.short	0x0100
        /*029e*/ 	.byte	0x07
	.zero		1


	//   ....[27]....
        /*02a0*/ 	.word	0x00000bb0
        /*02a4*/ 	.word	0x000000ff
        /*02a8*/ 	.word	0x000000e8
        /*02ac*/ 	.short	0x0100
        /*02ae*/ 	.byte	0x07
	.zero		1


	//   ....[28]....
        /*02b0*/ 	.word	0x00000bc0
        /*02b4*/ 	.word	0x000000ff
        /*02b8*/ 	.word	0x000000d0
        /*02bc*/ 	.short	0x0100
        /*02be*/ 	.byte	0x07
	.zero		1


	//   ....[29]....
        /*02c0*/ 	.word	0x00000bd0
        /*02c4*/ 	.word	0x000000ff
        /*02c8*/ 	.word	0x000000f0
        /*02cc*/ 	.short	0x0100
        /*02ce*/ 	.byte	0x07
	.zero		1


	//   ....[30]....
        /*02d0*/ 	.word	0x00000be0
        /*02d4*/ 	.word	0x000000ff
        /*02d8*/ 	.word	0x000000d8
        /*02dc*/ 	.short	0x0100
        /*02de*/ 	.byte	0x07
	.zero		1


	//   ....[31]....
        /*02e0*/ 	.word	0x00000bf0
        /*02e4*/ 	.word	0x000000ff
        /*02e8*/ 	.word	0x000000f8
        /*02ec*/ 	.short	0x0100
        /*02ee*/ 	.byte	0x07
	.zero		1


	//   ....[32]....
        /*02f0*/ 	.word	0x00000ce0
        /*02f4*/ 	.word	0x000000ff
        /*02f8*/ 	.word	0x00000100
        /*02fc*/ 	.short	0x0100
        /*02fe*/ 	.byte	0x05
	.zero		1


	//   ....[33]....
        /*0300*/ 	.word	0x00000cf0
        /*0304*/ 	.word	0x000000ff
        /*0308*/ 	.word	0x00000110
        /*030c*/ 	.short	0x0100
        /*030e*/ 	.byte	0x05
	.zero		1


	//   ....[34]....
        /*0310*/ 	.word	0x00000d00
        /*0314*/ 	.word	0x000000ff
        /*0318*/ 	.word	0x00000108
        /*031c*/ 	.short	0x0100
        /*031e*/ 	.byte	0x05
	.zero		1


	//   ....[35]....
        /*0320*/ 	.word	0x00000d10
        /*0324*/ 	.word	0x000000ff
        /*0328*/ 	.word	0x00000118
        /*032c*/ 	.short	0x0100
        /*032e*/ 	.byte	0x05
	.zero		1


	//   ....[36]....
        /*0330*/ 	.word	0x000015e0
        /*0334*/ 	.word	0x00000002
        /*0338*/ 	.word	0x00000110
        /*033c*/ 	.short	0x010a
        /*033e*/ 	.byte	0xff
	.zero		1


	//   ....[37]....
        /*0340*/ 	.word	0x00001610
        /*0344*/ 	.word	0x00000002
        /*0348*/ 	.word	0x00000100
        /*034c*/ 	.short	0x0101
        /*034e*/ 	.byte	0xff
	.zero		1


	//   ....[38]....
        /*0350*/ 	.word	0x000016e0
        /*0354*/ 	.word	0x000000ff
        /*0358*/ 	.word	0x00000030
        /*035c*/ 	.short	0x010a
        /*035e*/ 	.byte	0x08
	.zero		1


	//   ....[39]....
        /*0360*/ 	.word	0x00001780
        /*0364*/ 	.word	0x000000ff
        /*0368*/ 	.word	0x00000030
        /*036c*/ 	.short	0x010a
        /*036e*/ 	.byte	0x21
	.zero		1


	//   ....[40]....
        /*0370*/ 	.word	0x000018d0
        /*0374*/ 	.word	0x000000ff
        /*0378*/ 	.word	0x00000030
        /*037c*/ 	.short	0x010a
        /*037e*/ 	.byte	0x08
	.zero		1


	//   ....[41]....
        /*0380*/ 	.word	0x00001a90
        /*0384*/ 	.word	0x000000ff
        /*0388*/ 	.word	0x00000098
        /*038c*/ 	.short	0x0101
        /*038e*/ 	.byte	0x04
	.zero		1


	//   ....[42]....
        /*0390*/ 	.word	0x00001ab0
        /*0394*/ 	.word	0x000000ff
        /*0398*/ 	.word	0x00000030
        /*039c*/ 	.short	0x010a
        /*039e*/ 	.byte	0x08
	.zero		1


	//   ....[43]....
        /*03a0*/ 	.word	0x00001b30
        /*03a4*/ 	.word	0x000000ff
        /*03a8*/ 	.word	0x00000030
        /*03ac*/ 	.short	0x010a
        /*03ae*/ 	.byte	0x21
	.zero		1


	//   ....[44]....
        /*03b0*/ 	.word	0x00001c80
        /*03b4*/ 	.word	0x000000ff
        /*03b8*/ 	.word	0x00000030
        /*03bc*/ 	.short	0x010a
        /*03be*/ 	.byte	0x08
	.zero		1


	//   ....[45]....
        /*03c0*/ 	.word	0x00001e50
        /*03c4*/ 	.word	0x00000002
        /*03c8*/ 	.word	0x000000a0
        /*03cc*/ 	.short	0x010a
        /*03ce*/ 	.byte	0xff
	.zero		1


	//   ....[46]....
        /*03d0*/ 	.word	0x00001f10
        /*03d4*/ 	.word	0x00000002
        /*03d8*/ 	.word	0x00000000
        /*03dc*/ 	.short	0x0101
        /*03de*/ 	.byte	0xff
	.zero		1


	//   ....[47]....
        /*03e0*/ 	.word	0x00002470
        /*03e4*/ 	.word	0x000000ff
        /*03e8*/ 	.word	0x00000000
        /*03ec*/ 	.short	0x010a
        /*03ee*/ 	.byte	0x05
	.zero		1


	//   ....[48]....
        /*03f0*/ 	.word	0x00002500
        /*03f4*/ 	.word	0x000000ff
        /*03f8*/ 	.word	0x00000000
        /*03fc*/ 	.short	0x010a
        /*03fe*/ 	.byte	0x05
	.zero		1


	//   ....[49]....
        /*0400*/ 	.word	0x00002590
        /*0404*/ 	.word	0x000000ff
        /*0408*/ 	.word	0x00000000
        /*040c*/ 	.short	0x010a
        /*040e*/ 	.byte	0x05
	.zero		1


	//   ....[50]....
        /*0410*/ 	.word	0x00002620
        /*0414*/ 	.word	0x000000ff
        /*0418*/ 	.word	0x00000000
        /*041c*/ 	.short	0x010a
        /*041e*/ 	.byte	0x05
	.zero		1


	//   ....[51]....
        /*0420*/ 	.word	0x000026b0
        /*0424*/ 	.word	0x000000ff
        /*0428*/ 	.word	0x00000000
        /*042c*/ 	.short	0x010a
        /*042e*/ 	.byte	0x05
	.zero		1


	//   ....[52]....
        /*0430*/ 	.word	0x00002750
        /*0434*/ 	.word	0x00000000
        /*0438*/ 	.word	0x00000000
        /*043c*/ 	.short	0x010a
        /*043e*/ 	.byte	0xff
	.zero		1


	//   ....[53]....
        /*0440*/ 	.word	0x00002870
        /*0444*/ 	.word	0x00000000
        /*0448*/ 	.word	0x00000100
        /*044c*/ 	.short	0x010a
        /*044e*/ 	.byte	0xff
	.zero		1


	//   ....[54]....
        /*0450*/ 	.word	0x000028e0
        /*0454*/ 	.word	0x00000000
        /*0458*/ 	.word	0x00000000
        /*045c*/ 	.short	0x0101
        /*045e*/ 	.byte	0xff
	.zero		1


	//   ....[55]....
        /*0460*/ 	.word	0x00002900
        /*0464*/ 	.word	0x000000ff
        /*0468*/ 	.word	0x000000b0
        /*046c*/ 	.short	0x010a
        /*046e*/ 	.byte	0x05
	.zero		1


	//   ....[56]....
        /*0470*/ 	.word	0x00002a20
        /*0474*/ 	.word	0x00000000
        /*0478*/ 	.word	0x000000a0
        /*047c*/ 	.short	0x010a
        /*047e*/ 	.byte	0xff
	.zero		1


	//   ....[57]....
        /*0480*/ 	.word	0x00002b20
        /*0484*/ 	.word	0x00000000
        /*0488*/ 	.word	0x00000000
        /*048c*/ 	.short	0x0101
        /*048e*/ 	.byte	0xff
	.zero		1


	//   ....[58]....
        /*0490*/ 	.word	0x00002bb0
        /*0494*/ 	.word	0x000000ff
        /*0498*/ 	.word	0x000000b0
        /*049c*/ 	.short	0x0106
        /*049e*/ 	.byte	0x05
	.zero		1


	//   ....[59]....
        /*04a0*/ 	.word	0x00002bd0
        /*04a4*/ 	.word	0x000000ff
        /*04a8*/ 	.word	0x000000b0
        /*04ac*/ 	.short	0x010a
        /*04ae*/ 	.byte	0x05
	.zero		1


	//   ....[60]....
        /*04b0*/ 	.word	0x00002c60
        /*04b4*/ 	.word	0x000000ff
        /*04b8*/ 	.word	0x000000b0
        /*04bc*/ 	.short	0x0106
        /*04be*/ 	.byte	0x04
	.zero		1


	//   ....[61]....
        /*04c0*/ 	.word	0x00002ca0
        /*04c4*/ 	.word	0x00000000
        /*04c8*/ 	.word	0x000000b0
        /*04cc*/ 	.short	0x010a
        /*04ce*/ 	.byte	0xff
	.zero		1


	//   ....[62]....
        /*04d0*/ 	.word	0x00003260
        /*04d4*/ 	.word	0x00000000
        /*04d8*/ 	.word	0x000000a0
        /*04dc*/ 	.short	0x010a
        /*04de*/ 	.byte	0xff
	.zero		1


	//   ....[63]....
        /*04e0*/ 	.word	0x00003370
        /*04e4*/ 	.word	0x00000003
        /*04e8*/ 	.word	0x00000000
        /*04ec*/ 	.short	0x0101
        /*04ee*/ 	.byte	0xff
	.zero		1


	//   ....[64]....
        /*04f0*/ 	.word	0x00003380
        /*04f4*/ 	.word	0x000000ff
        /*04f8*/ 	.word	0x00000000
        /*04fc*/ 	.short	0x010a
        /*04fe*/ 	.byte	0x07
	.zero		1


	//   ....[65]....
        /*0500*/ 	.word	0x00003400
        /*0504*/ 	.word	0x000000ff
        /*0508*/ 	.word	0x000000e0
        /*050c*/ 	.short	0x010a
        /*050e*/ 	.byte	0x06
	.zero		1


	//   ....[66]....
        /*0510*/ 	.word	0x000034d0
        /*0514*/ 	.word	0x000000ff
        /*0518*/ 	.word	0x00000000
        /*051c*/ 	.short	0x010a
        /*051e*/ 	.byte	0x0b
	.zero		1


	//   ....[67]....
        /*0520*/ 	.word	0x00003600
        /*0524*/ 	.word	0x000000ff
        /*0528*/ 	.word	0x00000000
        /*052c*/ 	.short	0x010a
        /*052e*/ 	.byte	0x22
	.zero		1


	//   ....[68]....
        /*0530*/ 	.word	0x000039e0
        /*0534*/ 	.word	0x000000ff
        /*0538*/ 	.word	0x00000000
        /*053c*/ 	.short	0x010a
        /*053e*/ 	.byte	0x06
	.zero		1


	//   ....[69]....
        /*0540*/ 	.word	0x00003a70
        /*0544*/ 	.word	0x000000ff
        /*0548*/ 	.word	0x00000000
        /*054c*/ 	.short	0x010a
        /*054e*/ 	.byte	0x06
	.zero		1


	//   ....[70]....
        /*0550*/ 	.word	0x00003b00
        /*0554*/ 	.word	0x000000ff
        /*0558*/ 	.word	0x00000000
        /*055c*/ 	.short	0x010a
        /*055e*/ 	.byte	0x06
	.zero		1


	//   ....[71]....
        /*0560*/ 	.word	0x00003b90
        /*0564*/ 	.word	0x000000ff
        /*0568*/ 	.word	0x00000000
        /*056c*/ 	.short	0x010a
        /*056e*/ 	.byte	0x07
	.zero		1


	//   ....[72]....
        /*0570*/ 	.word	0x00003fc0
        /*0574*/ 	.word	0x00000000
        /*0578*/ 	.word	0x000000a0
        /*057c*/ 	.short	0x010a
        /*057e*/ 	.byte	0xff
	.zero		1


	//   ....[73]....
        /*0580*/ 	.word	0x00004080
        /*0584*/ 	.word	0x00000000
        /*0588*/ 	.word	0x00000000
        /*058c*/ 	.short	0x0101
        /*058e*/ 	.byte	0xff
	.zero		1


	//   ....[74]....
        /*0590*/ 	.word	0x000043a0
        /*0594*/ 	.word	0x000000ff
        /*0598*/ 	.word	0x00000098
        /*059c*/ 	.short	0x010a
        /*059e*/ 	.byte	0x07
	.zero		1


	//   ....[75]....
        /*05a0*/ 	.word	0x000045c0
        /*05a4*/ 	.word	0x000000ff
        /*05a8*/ 	.word	0x00000078
        /*05ac*/ 	.short	0x010a
        /*05ae*/ 	.byte	0x0f
	.zero		1


	//   ....[76]....
        /*05b0*/ 	.word	0x000047c0
        /*05b4*/ 	.word	0x000000ff
        /*05b8*/ 	.word	0x00000060
        /*05bc*/ 	.short	0x010b
        /*05be*/ 	.byte	0x0f
	.zero		1


	//   ....[77]....
        /*05c0*/ 	.word	0x00004810
        /*05c4*/ 	.word	0x000000ff
        /*05c8*/ 	.word	0x00000000
        /*05cc*/ 	.short	0x0101
        /*05ce*/ 	.byte	0x10
	.zero		1


	//   ....[78]....
        /*05d0*/ 	.word	0x00004850
        /*05d4*/ 	.word	0x000000ff
        /*05d8*/ 	.word	0x00000078
        /*05dc*/ 	.short	0x010a
        /*05de*/ 	.byte	0x0d
	.zero		1


	//   ....[79]....
        /*05e0*/ 	.word	0x00004a90
        /*05e4*/ 	.word	0x000000ff
        /*05e8*/ 	.word	0x00000060
        /*05ec*/ 	.short	0x010b
        /*05ee*/ 	.byte	0x0d
	.zero		1


	//   ....[80]....
        /*05f0*/ 	.word	0x00004b00
        /*05f4*/ 	.word	0x000000ff
        /*05f8*/ 	.word	0x00000000
        /*05fc*/ 	.short	0x0101
        /*05fe*/ 	.byte	0x0f
	.zero		1


	//   ....[81]....
        /*0600*/ 	.word	0x00004b50
        /*0604*/ 	.word	0x000000ff
        /*0608*/ 	.word	0x00000000
        /*060c*/ 	.short	0x010a
        /*060e*/ 	.byte	0x04
	.zero		1


	//   ....[82]....
        /*0610*/ 	.word	0x00004be0
        /*0614*/ 	.word	0x000000ff
        /*0618*/ 	.word	0x00000000
        /*061c*/ 	.short	0x010a
        /*061e*/ 	.byte	0x04
	.zero		1


	//   ....[83]....
        /*0620*/ 	.word	0x00004c80
        /*0624*/ 	.word	0x00000000
        /*0628*/ 	.word	0x00000000
        /*062c*/ 	.short	0x010a
        /*062e*/ 	.byte	0xff
	.zero		1


	//   ....[84]....
        /*0630*/ 	.word	0x00004ff0
        /*0634*/ 	.word	0x00000000
        /*0638*/ 	.word	0x000000a0
        /*063c*/ 	.short	0x010a
        /*063e*/ 	.byte	0xff
	.zero		1


	//   ....[85]....
        /*0640*/ 	.word	0x00005100
        /*0644*/ 	.word	0x00000000
        /*0648*/ 	.word	0x00000000
        /*064c*/ 	.short	0x0101
        /*064e*/ 	.byte	0xff
	.zero		1


	//   ....[86]....
        /*0650*/ 	.word	0x00005b10
        /*0654*/ 	.word	0x00000002
        /*0658*/ 	.word	0x00000060
        /*065c*/ 	.short	0x010a
        /*065e*/ 	.byte	0xff
	.zero		1


	//   ....[87]....
        /*0660*/ 	.word	0x00005b50
        /*0664*/ 	.word	0x0000002c
        /*0668*/ 	.word	0x000000c0
        /*066c*/ 	.short	0x010a
        /*066e*/ 	.byte	0xff
	.zero		1


	//   ....[88]....
        /*0670*/ 	.word	0x00005c40
        /*0674*/ 	.word	0x00000002
        /*0678*/ 	.word	0x00000060
        /*067c*/ 	.short	0x010a
        /*067e*/ 	.byte	0xff
	.zero		1


	//   ....[89]....
        /*0680*/ 	.word	0x00005dd0
        /*0684*/ 	.word	0x0000002c
        /*0688*/ 	.word	0x000000c0
        /*068c*/ 	.short	0x010a
        /*068e*/ 	.byte	0xff
	.zero		1


	//   ....[90]....
        /*0690*/ 	.word	0x00006590
        /*0694*/ 	.word	0x00000000
        /*0698*/ 	.word	0x00000000
        /*069c*/ 	.short	0x0101
        /*069e*/ 	.byte	0xff
	.zero		1


	//   ....[91]....
        /*06a0*/ 	.word	0x000065a0
        /*06a4*/ 	.word	0x00000002
        /*06a8*/ 	.word	0x00000060
        /*06ac*/ 	.short	0x010a
        /*06ae*/ 	.byte	0xff
	.zero		1


	//   ....[92]....
        /*06b0*/ 	.word	0x00006660
        /*06b4*/ 	.word	0x00000002
        /*06b8*/ 	.word	0x00000060
        /*06bc*/ 	.short	0x010a
        /*06be*/ 	.byte	0xff
	.zero		1


	//   ....[93]....
        /*06c0*/ 	.word	0x000069c0
        /*06c4*/ 	.word	0x000000ff
        /*06c8*/ 	.word	0x00000000
        /*06cc*/ 	.short	0x0101
        /*06ce*/ 	.byte	0x05
	.zero		1


	//   ....[94]....
        /*06d0*/ 	.word	0x00006f50
        /*06d4*/ 	.word	0x00000000
        /*06d8*/ 	.word	0x00000000
        /*06dc*/ 	.short	0x0101
        /*06de*/ 	.byte	0xff
	.zero		1


	//   ....[95]....
        /*06e0*/ 	.word	0x000071c0
        /*06e4*/ 	.word	0x000000ff
        /*06e8*/ 	.word	0x00000000
        /*06ec*/ 	.short	0x0101
        /*06ee*/ 	.byte	0x04
	.zero		1


	//   ....[96]....
        /*06f0*/ 	.word	0x000071e0
        /*06f4*/ 	.word	0x00000002
        /*06f8*/ 	.word	0x00000110
        /*06fc*/ 	.short	0x010a
        /*06fe*/ 	.byte	0xff
	.zero		1


	//   ....[97]....
        /*0700*/ 	.word	0x00007240
        /*0704*/ 	.word	0x00000002
        /*0708*/ 	.word	0x00000030
        /*070c*/ 	.short	0x010a
        /*070e*/ 	.byte	0xff
	.zero		1


	//   ....[98]....
        /*0710*/ 	.word	0x000072a0
        /*0714*/ 	.word	0x00000002
        /*0718*/ 	.word	0x00000030
        /*071c*/ 	.short	0x010a
        /*071e*/ 	.byte	0xff
	.zero		1


	//   ....[99]....
        /*0720*/ 	.word	0x000072f0
        /*0724*/ 	.word	0x00000002
        /*0728*/ 	.word	0x000000a0
        /*072c*/ 	.short	0x010a
        /*072e*/ 	.byte	0xff
	.zero		1


	//   ....[100]....
        /*0730*/ 	.word	0x00007350
        /*0734*/ 	.word	0x00000000
        /*0738*/ 	.word	0x00000000
        /*073c*/ 	.short	0x010a
        /*073e*/ 	.byte	0xff
	.zero		1


	//   ....[101]....
        /*0740*/ 	.word	0x000073b0
        /*0744*/ 	.word	0x00000000
        /*0748*/ 	.word	0x00000000
        /*074c*/ 	.short	0x010a
        /*074e*/ 	.byte	0xff
	.zero		1


	//   ....[102]....
        /*0750*/ 	.word	0x00007410
        /*0754*/ 	.word	0x00000000
        /*0758*/ 	.word	0x00000000
        /*075c*/ 	.short	0x010a
        /*075e*/ 	.byte	0xff
	.zero		1


	//   ....[103]....
        /*0760*/ 	.word	0x00007470
        /*0764*/ 	.word	0x00000000
        /*0768*/ 	.word	0x00000000
        /*076c*/ 	.short	0x010a
        /*076e*/ 	.byte	0xff
	.zero		1


	//   ....[104]....
        /*0770*/ 	.word	0x000074d0
        /*0774*/ 	.word	0x00000000
        /*0778*/ 	.word	0x00000000
        /*077c*/ 	.short	0x010a
        /*077e*/ 	.byte	0xff
	.zero		1


	//   ....[105]....
        /*0780*/ 	.word	0x00007520
        /*0784*/ 	.word	0x00000000
        /*0788*/ 	.word	0x00000100
        /*078c*/ 	.short	0x010a
        /*078e*/ 	.byte	0xff
	.zero		1


	//   ....[106]....
        /*0790*/ 	.word	0x00007580
        /*0794*/ 	.word	0x00000000
        /*0798*/ 	.word	0x000000b0
        /*079c*/ 	.short	0x010a
        /*079e*/ 	.byte	0xff
	.zero		1


	//   ....[107]....
        /*07a0*/ 	.word	0x000075d0
        /*07a4*/ 	.word	0x00000000
        /*07a8*/ 	.word	0x000000a0
        /*07ac*/ 	.short	0x010a
        /*07ae*/ 	.byte	0xff
	.zero		1


	//   ....[108]....
        /*07b0*/ 	.word	0x00007630
        /*07b4*/ 	.word	0x00000000
        /*07b8*/ 	.word	0x000000b0
        /*07bc*/ 	.short	0x010a
        /*07be*/ 	.byte	0xff
	.zero		1


	//   ....[109]....
        /*07c0*/ 	.word	0x00007680
        /*07c4*/ 	.word	0x00000000
        /*07c8*/ 	.word	0x000000a0
        /*07cc*/ 	.short	0x010a
        /*07ce*/ 	.byte	0xff
	.zero		1


	//   ....[110]....
        /*07d0*/ 	.word	0x000076e0
        /*07d4*/ 	.word	0x00000002
        /*07d8*/ 	.word	0x000000e0
        /*07dc*/ 	.short	0x010a
        /*07de*/ 	.byte	0xff
	.zero		1


	//   ....[111]....
        /*07e0*/ 	.word	0x00007740
        /*07e4*/ 	.word	0x00000000
        /*07e8*/ 	.word	0x00000000
        /*07ec*/ 	.short	0x010a
        /*07ee*/ 	.byte	0xff
	.zero		1


	//   ....[112]....
        /*07f0*/ 	.word	0x000077a0
        /*07f4*/ 	.word	0x00000000
        /*07f8*/ 	.word	0x00000000
        /*07fc*/ 	.short	0x010a
        /*07fe*/ 	.byte	0xff
	.zero		1


	//   ....[113]....
        /*0800*/ 	.word	0x00007800
        /*0804*/ 	.word	0x00000000
        /*0808*/ 	.word	0x00000000
        /*080c*/ 	.short	0x010a
        /*080e*/ 	.byte	0xff
	.zero		1


	//   ....[114]....
        /*0810*/ 	.word	0x00007860
        /*0814*/ 	.word	0x00000000
        /*0818*/ 	.word	0x00000000
        /*081c*/ 	.short	0x010a
        /*081e*/ 	.byte	0xff
	.zero		1


	//   ....[115]....
        /*0820*/ 	.word	0x000078c0
        /*0824*/ 	.word	0x00000000
        /*0828*/ 	.word	0x00000000
        /*082c*/ 	.short	0x010a
        /*082e*/ 	.byte	0xff
	.zero		1


	//   ....[116]....
        /*0830*/ 	.word	0x00007910
        /*0834*/ 	.word	0x00000000
        /*0838*/ 	.word	0x000000a0
        /*083c*/ 	.short	0x010a
        /*083e*/ 	.byte	0xff
	.zero		1


	//   ....[117]....
        /*0840*/ 	.word	0x00007970
        /*0844*/ 	.word	0x00000000
        /*0848*/ 	.word	0x00000098
        /*084c*/ 	.short	0x010a
        /*084e*/ 	.byte	0xff
	.zero		1


	//   ....[118]....
        /*0850*/ 	.word	0x000079d0
        /*0854*/ 	.word	0x00000000
        /*0858*/ 	.word	0x00000078
        /*085c*/ 	.short	0x010a
        /*085e*/ 	.byte	0xff
	.zero		1


	//   ....[119]....
        /*0860*/ 	.word	0x00007a30
        /*0864*/ 	.word	0x00000000
        /*0868*/ 	.word	0x00000078
        /*086c*/ 	.short	0x010a
        /*086e*/ 	.byte	0xff
	.zero		1


	//   ....[120]....
        /*0870*/ 	.word	0x00007a90
        /*0874*/ 	.word	0x00000000
        /*0878*/ 	.word	0x00000000
        /*087c*/ 	.short	0x010a
        /*087e*/ 	.byte	0xff
	.zero		1


	//   ....[121]....
        /*0880*/ 	.word	0x00007af0
        /*0884*/ 	.word	0x00000000
        /*0888*/ 	.word	0x00000000
        /*088c*/ 	.short	0x010a
        /*088e*/ 	.byte	0xff
	.zero		1


	//   ....[122]....
        /*0890*/ 	.word	0x00007b40
        /*0894*/ 	.word	0x00000000
        /*0898*/ 	.word	0x000000a0
        /*089c*/ 	.short	0x010a
        /*089e*/ 	.byte	0xff
	.zero		1


	//   ....[123]....
        /*08a0*/ 	.word	0x00007b90
        /*08a4*/ 	.word	0x00000002
        /*08a8*/ 	.word	0x00000060
        /*08ac*/ 	.short	0x010a
        /*08ae*/ 	.byte	0xff
	.zero		1


	//   ....[124]....
        /*08b0*/ 	.word	0x00007be0
        /*08b4*/ 	.word	0x0000002c
        /*08b8*/ 	.word	0x000000c0
        /*08bc*/ 	.short	0x010a
        /*08be*/ 	.byte	0xff
	.zero		1


	//   ....[125]....
        /*08c0*/ 	.word	0x00007c30
        /*08c4*/ 	.word	0x00000002
        /*08c8*/ 	.word	0x00000060
        /*08cc*/ 	.short	0x010a
        /*08ce*/ 	.byte	0xff
	.zero		1


	//----- nvinfo : EIATTR_NUM_MBARRIERS
	.align		4
.L_47:
        /*08d0*/ 	.byte	0x03, 0x38
        /*08d2*/ 	.short	0x0024


	//----- nvinfo : EIATTR_EXIT_INSTR_OFFSETS
	.align		4
        /*08d4*/ 	.byte	0x04, 0x1c
        /*08d6*/ 	.short	(.L_49 - .L_48)


	//   ....[0]....
.L_48:
        /*08d8*/ 	.word	0x00002780


	//   ....[1]....
        /*08dc*/ 	.word	0x00002c70


	//   ....[2]....
        /*08e0*/ 	.word	0x00002cd0


	//   ....[3]....
        /*08e4*/ 	.word	0x00003df0


	//   ....[4]....
        /*08e8*/ 	.word	0x00004cb0


	//   ....[5]....
        /*08ec*/ 	.word	0x00004cf0


	//   ....[6]....
        /*08f0*/ 	.word	0x000070b0


	//   ....[7]....
        /*08f4*/ 	.word	0x00007130


	//   ....[8]....
        /*08f8*/ 	.word	0x00007160


	//   ....[9]....
        /*08fc*/ 	.word	0x000071d0


	//----- nvinfo : EIATTR_MAX_THREADS
	.align		4
.L_49:
        /*0900*/ 	.byte	0x04, 0x05
        /*0902*/ 	.short	(.L_51 - .L_50)
.L_50:
        /*0904*/ 	.word	0x00000100
        /*0908*/ 	.word	0x00000001
        /*090c*/ 	.word	0x00000001


	//----- nvinfo : EIATTR_CRS_STACK_SIZE
	.align		4
.L_51:
        /*0910*/ 	.byte	0x04, 0x1e
        /*0912*/ 	.short	(.L_53 - .L_52)
.L_52:
        /*0914*/ 	.word	0x00000000


	//----- nvinfo : EIATTR_CBANK_PARAM_SIZE
	.align		4
.L_53:
        /*0918*/ 	.byte	0x03, 0x19
        /*091a*/ 	.short	0x0800


	//----- nvinfo : EIATTR_PARAM_CBANK
	.align		4
        /*091c*/ 	.byte	0x04, 0x0a
        /*091e*/ 	.short	(.L_55 - .L_54)
	.align		4
.L_54:
        /*0920*/ 	.word	index@(.nv.constant0._ZN7cutlass13device_kernelINS_4gemm6kernel13GemmUniversalIN4cute5tupleIJiiiiEEENS1_10collective13CollectiveMmaINS1_35MainloopSm100TmaUmmaWarpSpecializedILi6ELi2ELi4ENS5_IJNS4_1CILi1EEESB_SB_EEEEENS5_IJNSA_ILi64EEESE_NSA_ILi128EEEEEENS_10bfloat16_tENS5_IJlSB_lEEESH_SI_NS4_8TiledMMAINS4_8MMA_AtomIJNS4_20SM100_MMA_F16BF16_SSISH_SH_fLi64ELi64ELNS4_4UMMA5MajorE0ELSN_0ELNSM_7ScaleInE0ELSO_0EEEEEENS4_6LayoutISC_NS5_IJNSA_ILi0EEESS_SS_EEEEENS5_IJNS4_10UnderscoreESV_SV_EEEEENS4_13SM90_TMA_LOADENS4_14ComposedLayoutINS4_7SwizzleILi3ELi4ELi3EEENS4_18smem_ptr_flag_bitsILi16EEENSR_INS5_IJNSA_ILi8EEESE_EEENS5_IJSE_SB_EEEEEEEvNS4_8identityESY_S18_vS19_EENS_8epilogue10collective18CollectiveEpilogueINS1B_23Sm100TmaWarpSpecializedILi3ELi2ELi16ELb1ELb0EEEJSG_NS5_IJNSR_ISE_SB_EENSR_INSA_ILi32EEESB_EEEEESH_SI_SH_SI_NS1B_6fusion15FusionCallbacksIS1F_NS1K_17LinearCombinationISH_fSH_fLNS_15FloatRoundStyleE2EEESG_S1J_JEEENS4_5SM1004TMEM4LOAD26SM100_TMEM_LOAD_16dp256b4xESY_NSZ_INS10_ILi2ELi4ELi3EEES13_NSR_INS5_IJS14_S1H_EEENS5_IJS1H_SB_EEEEEEENS4_17SM75_U32x4_LDSM_NENS4_14SM90_TMA_STOREES1Y_NS4_17SM90_U32x4_STSM_NENS4_39AutoVectorizingCopyWithAssumedAlignmentILi128EEEEEEvvEEEEvNT_6ParamsE)
        /*0924*/ 	.short	0x0380
        /*0926*/ 	.short	0x0800


	//----- nvinfo : EIATTR_SW_WAR
	.align		4
.L_55:
        /*0928*/ 	.byte	0x04, 0x36
        /*092a*/ 	.short	(.L_57 - .L_56)
.L_56:
        /*092c*/ 	.word	0x00000008
.L_57:


//--------------------- .nv.callgraph             --------------------------
	.section	.nv.callgraph,"",@"SHT_CUDA_CALLGRAPH"
	.align	4
	.sectionentsize	8
	.align		4
        /*0000*/ 	.word	0x00000000
	.align		4
        /*0004*/ 	.word	0xffffffff
	.align		4
        /*0008*/ 	.word	index@(_ZN7cutlass13device_kernelINS_4gemm6kernel13GemmUniversalIN4cute5tupleIJiiiiEEENS1_10collective13CollectiveMmaINS1_35MainloopSm100TmaUmmaWarpSpecializedILi6ELi2ELi4ENS5_IJNS4_1CILi1EEESB_SB_EEEEENS5_IJNSA_ILi64EEESE_NSA_ILi128EEEEEENS_10bfloat16_tENS5_IJlSB_lEEESH_SI_NS4_8TiledMMAINS4_8MMA_AtomIJNS4_20SM100_MMA_F16BF16_SSISH_SH_fLi64ELi64ELNS4_4UMMA5MajorE0ELSN_0ELNSM_7ScaleInE0ELSO_0EEEEEENS4_6LayoutISC_NS5_IJNSA_ILi0EEESS_SS_EEEEENS5_IJNS4_10UnderscoreESV_SV_EEEEENS4_13SM90_TMA_LOADENS4_14ComposedLayoutINS4_7SwizzleILi3ELi4ELi3EEENS4_18smem_ptr_flag_bitsILi16EEENSR_INS5_IJNSA_ILi8EEESE_EEENS5_IJSE_SB_EEEEEEEvNS4_8identityESY_S18_vS19_EENS_8epilogue10collective18CollectiveEpilogueINS1B_23Sm100TmaWarpSpecializedILi3ELi2ELi16ELb1ELb0EEEJSG_NS5_IJNSR_ISE_SB_EENSR_INSA_ILi32EEESB_EEEEESH_SI_SH_SI_NS1B_6fusion15FusionCallbacksIS1F_NS1K_17LinearCombinationISH_fSH_fLNS_15FloatRoundStyleE2EEESG_S1J_JEEENS4_5SM1004TMEM4LOAD26SM100_TMEM_LOAD_16dp256b4xESY_NSZ_INS10_ILi2ELi4ELi3EEES13_NSR_INS5_IJS14_S1H_EEENS5_IJS1H_SB_EEEEEEENS4_17SM75_U32x4_LDSM_NENS4_14SM90_TMA_STOREES1Y_NS4_17SM90_U32x4_STSM_NENS4_39AutoVectorizingCopyWithAssumedAlignmentILi128EEEEEEvvEEEEvNT_6ParamsE)
	.align		4
        /*000c*/ 	.word	index@(__assertfail)
	.align		4
        /*0010*/ 	.word	0x00000000
	.align		4
        /*0014*/ 	.word	0xfffffffe
	.align		4
        /*0018*/ 	.word	0x00000000
	.align		4
        /*001c*/ 	.word	0xfffffffd
	.align		4
        /*0020*/ 	.word	0x00000000
	.align		4
        /*0024*/ 	.word	0xfffffffc


//--------------------- .nv.constant4             --------------------------
	.section	.nv.constant4,"a",@progbits
	.align	8
	.align		8
.nv.constant4:
        /*0000*/ 	.dword	__assertfail
	.align		8
        /*0008*/ 	.dword	__unnamed_1
	.align		8
        /*0010*/ 	.dword	__unnamed_2
	.align		8
        /*0018*/ 	.dword	_ZN40_INTERNAL_9aff6356_4_k_cu_e580aeaf_284674cuda3std3__45__cpo5beginE
	.align		8
        /*0020*/ 	.dword	_ZN40_INTERNAL_9aff6356_4_k_cu_e580aeaf_284674cuda3std3__45__cpo3endE
	.align		8
        /*0028*/ 	.dword	_ZN40_INTERNAL_9aff6356_4_k_cu_e580aeaf_284674cuda3std3__45__cpo6cbeginE
	.align		8
        /*0030*/ 	.dword	_ZN40_INTERNAL_9aff6356_4_k_cu_e580aeaf_284674cuda3std3__45__cpo4cendE
	.align		8
        /*0038*/ 	.dword	_ZN40_INTERNAL_9aff6356_4_k_cu_e580aeaf_284674cuda3std3__442_GLOBAL__N__9aff6356_4_k_cu_e580aeaf_284676ignoreE
	.align		8
        /*0040*/ 	.dword	_ZN40_INTERNAL_9aff6356_4_k_cu_e580aeaf_284674cuda3std3__419piecewise_constructE
	.align		8
        /*0048*/ 	.dword	_ZN40_INTERNAL_9aff6356_4_k_cu_e580aeaf_284674cuda3std3__48in_placeE
	.align		8
        /*0050*/ 	.dword	_ZN40_INTERNAL_9aff6356_4_k_cu_e580aeaf_284674cuda3std6ranges3__45__cpo4swapE
	.align		8
        /*0058*/ 	.dword	_ZN40_INTERNAL_9aff6356_4_k_cu_e580aeaf_284674cuda3std6ranges3__45__cpo9iter_moveE
	.align		8
        /*0060*/ 	.dword	_ZN40_INTERNAL_9aff6356_4_k_cu_e580aeaf_284674cute7productE
	.align		8
        /*0068*/ 	.dword	_ZN40_INTERNAL_9aff6356_4_k_cu_e580aeaf_284674cute1_E
	.align		8
        /*0070*/ 	.dword	$str$25
	.align		8
        /*0078*/ 	.dword	$str$26
	.align		8
        /*0080*/ 	.dword	$str$27
	.align		8
        /*0088*/ 	.dword	$str$28


//--------------------- .text._ZN7cutlass13device_kernelINS_4gemm6kernel13GemmUniversalIN4cute5tupleIJiiiiEEENS1_10collective13CollectiveMmaINS1_35MainloopSm100TmaUmmaWarpSpecializedILi6ELi2ELi4ENS5_IJNS4_1CILi1EEESB_SB_EEEEENS5_IJNSA_ILi64EEESE_NSA_ILi128EEEEEENS_10bfloat16_tENS5_IJlSB_lEEESH_SI_NS4_8TiledMMAINS4_8MMA_AtomIJNS4_20SM100_MMA_F16BF16_SSISH_SH_fLi64ELi64ELNS4_4UMMA5MajorE0ELSN_0ELNSM_7ScaleInE0ELSO_0EEEEEENS4_6LayoutISC_NS5_IJNSA_ILi0EEESS_SS_EEEEENS5_IJNS4_10UnderscoreESV_SV_EEEEENS4_13SM90_TMA_LOADENS4_14ComposedLayoutINS4_7SwizzleILi3ELi4ELi3EEENS4_18smem_ptr_flag_bitsILi16EEENSR_INS5_IJNSA_ILi8EEESE_EEENS5_IJSE_SB_EEEEEEEvNS4_8identityESY_S18_vS19_EENS_8epilogue10collective18CollectiveEpilogueINS1B_23Sm100TmaWarpSpecializedILi3ELi2ELi16ELb1ELb0EEEJSG_NS5_IJNSR_ISE_SB_EENSR_INSA_ILi32EEESB_EEEEESH_SI_SH_SI_NS1B_6fusion15FusionCallbacksIS1F_NS1K_17LinearCombinationISH_fSH_fLNS_15FloatRoundStyleE2EEESG_S1J_JEEENS4_5SM1004TMEM4LOAD26SM100_TMEM_LOAD_16dp256b4xESY_NSZ_INS10_ILi2ELi4ELi3EEES13_NSR_INS5_IJS14_S1H_EEENS5_IJS1H_SB_EEEEEEENS4_17SM75_U32x4_LDSM_NENS4_14SM90_TMA_STOREES1Y_NS4_17SM90_U32x4_STSM_NENS4_39AutoVectorizingCopyWithAssumedAlignmentILi128EEEEEEvvEEEEvNT_6ParamsE --------------------------
	.section	.text._ZN7cutlass13device_kernelINS_4gemm6kernel13GemmUniversalIN4cute5tupleIJiiiiEEENS1_10collective13CollectiveMmaINS1_35MainloopSm100TmaUmmaWarpSpecializedILi6ELi2ELi4ENS5_IJNS4_1CILi1EEESB_SB_EEEEENS5_IJNSA_ILi64EEESE_NSA_ILi128EEEEEENS_10bfloat16_tENS5_IJlSB_lEEESH_SI_NS4_8TiledMMAINS4_8MMA_AtomIJNS4_20SM100_MMA_F16BF16_SSISH_SH_fLi64ELi64ELNS4_4UMMA5MajorE0ELSN_0ELNSM_7ScaleInE0ELSO_0EEEEEENS4_6LayoutISC_NS5_IJNSA_ILi0EEESS_SS_EEEEENS5_IJNS4_10UnderscoreESV_SV_EEEEENS4_13SM90_TMA_LOADENS4_14ComposedLayoutINS4_7SwizzleILi3ELi4ELi3EEENS4_18smem_ptr_flag_bitsILi16EEENSR_INS5_IJNSA_ILi8EEESE_EEENS5_IJSE_SB_EEEEEEEvNS4_8identityESY_S18_vS19_EENS_8epilogue10collective18CollectiveEpilogueINS1B_23Sm100TmaWarpSpecializedILi3ELi2ELi16ELb1ELb0EEEJSG_NS5_IJNSR_ISE_SB_EENSR_INSA_ILi32EEESB_EEEEESH_SI_SH_SI_NS1B_6fusion15FusionCallbacksIS1F_NS1K_17LinearCombinationISH_fSH_fLNS_15FloatRoundStyleE2EEESG_S1J_JEEENS4_5SM1004TMEM4LOAD26SM100_TMEM_LOAD_16dp256b4xESY_NSZ_INS10_ILi2ELi4ELi3EEES13_NSR_INS5_IJS14_S1H_EEENS5_IJS1H_SB_EEEEEEENS4_17SM75_U32x4_LDSM_NENS4_14SM90_TMA_STOREES1Y_NS4_17SM90_U32x4_STSM_NENS4_39AutoVectorizingCopyWithAssumedAlignmentILi128EEEEEEvvEEEEvNT_6ParamsE,"ax",@progbits
	.align	128
.text._ZN7cutlass13device_kernelINS_4gemm6kernel13GemmUniversalIN4cute5tupleIJiiiiEEENS1_10collective13CollectiveMmaINS1_35MainloopSm100TmaUmmaWarpSpecializedILi6ELi2ELi4ENS5_IJNS4_1CILi1EEESB_SB_EEEEENS5_IJNSA_ILi64EEESE_NSA_ILi128EEEEEENS_10bfloat16_tENS5_IJlSB_lEEESH_SI_NS4_8TiledMMAINS4_8MMA_AtomIJNS4_20SM100_MMA_F16BF16_SSISH_SH_fLi64ELi64ELNS4_4UMMA5MajorE0ELSN_0ELNSM_7ScaleInE0ELSO_0EEEEEENS4_6LayoutISC_NS5_IJNSA_ILi0EEESS_SS_EEEEENS5_IJNS4_10UnderscoreESV_SV_EEEEENS4_13SM90_TMA_LOADENS4_14ComposedLayoutINS4_7SwizzleILi3ELi4ELi3EEENS4_18smem_ptr_flag_bitsILi16EEENSR_INS5_IJNSA_ILi8EEESE_EEENS5_IJSE_SB_EEEEEEEvNS4_8identityESY_S18_vS19_EENS_8epilogue10collective18CollectiveEpilogueINS1B_23Sm100TmaWarpSpecializedILi3ELi2ELi16ELb1ELb0EEEJSG_NS5_IJNSR_ISE_SB_EENSR_INSA_ILi32EEESB_EEEEESH_SI_SH_SI_NS1B_6fusion15FusionCallbacksIS1F_NS1K_17LinearCombinationISH_fSH_fLNS_15FloatRoundStyleE2EEESG_S1J_JEEENS4_5SM1004TMEM4LOAD26SM100_TMEM_LOAD_16dp256b4xESY_NSZ_INS10_ILi2ELi4ELi3EEES13_NSR_INS5_IJS14_S1H_EEENS5_IJS1H_SB_EEEEEEENS4_17SM75_U32x4_LDSM_NENS4_14SM90_TMA_STOREES1Y_NS4_17SM90_U32x4_STSM_NENS4_39AutoVectorizingCopyWithAssumedAlignmentILi128EEEEEEvvEEEEvNT_6ParamsE:
        .type           _ZN7cutlass13device_kernelINS_4gemm6kernel13GemmUniversalIN4cute5tupleIJiiiiEEENS1_10collective13CollectiveMmaINS1_35MainloopSm100TmaUmmaWarpSpecializedILi6ELi2ELi4ENS5_IJNS4_1CILi1EEESB_SB_EEEEENS5_IJNSA_ILi64EEESE_NSA_ILi128EEEEEENS_10bfloat16_tENS5_IJlSB_lEEESH_SI_NS4_8TiledMMAINS4_8MMA_AtomIJNS4_20SM100_MMA_F16BF16_SSISH_SH_fLi64ELi64ELNS4_4UMMA5MajorE0ELSN_0ELNSM_7ScaleInE0ELSO_0EEEEEENS4_6LayoutISC_NS5_IJNSA_ILi0EEESS_SS_EEEEENS5_IJNS4_10UnderscoreESV_SV_EEEEENS4_13SM90_TMA_LOADENS4_14ComposedLayoutINS4_7SwizzleILi3ELi4ELi3EEENS4_18smem_ptr_flag_bitsILi16EEENSR_INS5_IJNSA_ILi8EEESE_EEENS5_IJSE_SB_EEEEEEEvNS4_8identityESY_S18_vS19_EENS_8epilogue10collective18CollectiveEpilogueINS1B_23Sm100TmaWarpSpecializedILi3ELi2ELi16ELb1ELb0EEEJSG_NS5_IJNSR_ISE_SB_EENSR_INSA_ILi32EEESB_EEEEESH_SI_SH_SI_NS1B_6fusion15FusionCallbacksIS1F_NS1K_17LinearCombinationISH_fSH_fLNS_15FloatRoundStyleE2EEESG_S1J_JEEENS4_5SM1004TMEM4LOAD26SM100_TMEM_LOAD_16dp256b4xESY_NSZ_INS10_ILi2ELi4ELi3EEES13_NSR_INS5_IJS14_S1H_EEENS5_IJS1H_SB_EEEEEEENS4_17SM75_U32x4_LDSM_NENS4_14SM90_TMA_STOREES1Y_NS4_17SM90_U32x4_STSM_NENS4_39AutoVectorizingCopyWithAssumedAlignmentILi128EEEEEEvvEEEEvNT_6ParamsE,@function
        .size           _ZN7cutlass13device_kernelINS_4gemm6kernel13GemmUniversalIN4cute5tupleIJiiiiEEENS1_10collective13CollectiveMmaINS1_35MainloopSm100TmaUmmaWarpSpecializedILi6ELi2ELi4ENS5_IJNS4_1CILi1EEESB_SB_EEEEENS5_IJNSA_ILi64EEESE_NSA_ILi128EEEEEENS_10bfloat16_tENS5_IJlSB_lEEESH_SI_NS4_8TiledMMAINS4_8MMA_AtomIJNS4_20SM100_MMA_F16BF16_SSISH_SH_fLi64ELi64ELNS4_4UMMA5MajorE0ELSN_0ELNSM_7ScaleInE0ELSO_0EEEEEENS4_6LayoutISC_NS5_IJNSA_ILi0EEESS_SS_EEEEENS5_IJNS4_10UnderscoreESV_SV_EEEEENS4_13SM90_TMA_LOADENS4_14ComposedLayoutINS4_7SwizzleILi3ELi4ELi3EEENS4_18smem_ptr_flag_bitsILi16EEENSR_INS5_IJNSA_ILi8EEESE_EEENS5_IJSE_SB_EEEEEEEvNS4_8identityESY_S18_vS19_EENS_8epilogue10collective18CollectiveEpilogueINS1B_23Sm100TmaWarpSpecializedILi3ELi2ELi16ELb1ELb0EEEJSG_NS5_IJNSR_ISE_SB_EENSR_INSA_ILi32EEESB_EEEEESH_SI_SH_SI_NS1B_6fusion15FusionCallbacksIS1F_NS1K_17LinearCombinationISH_fSH_fLNS_15FloatRoundStyleE2EEESG_S1J_JEEENS4_5SM1004TMEM4LOAD26SM100_TMEM_LOAD_16dp256b4xESY_NSZ_INS10_ILi2ELi4ELi3EEES13_NSR_INS5_IJS14_S1H_EEENS5_IJS1H_SB_EEEEEEENS4_17SM75_U32x4_LDSM_NENS4_14SM90_TMA_STOREES1Y_NS4_17SM90_U32x4_STSM_NENS4_39AutoVectorizingCopyWithAssumedAlignmentILi128EEEEEEvvEEEEvNT_6ParamsE,(.L_x_160 - _ZN7cutlass13device_kernelINS_4gemm6kernel13GemmUniversalIN4cute5tupleIJiiiiEEENS1_10collective13CollectiveMmaINS1_35MainloopSm100TmaUmmaWarpSpecializedILi6ELi2ELi4ENS5_IJNS4_1CILi1EEESB_SB_EEEEENS5_IJNSA_ILi64EEESE_NSA_ILi128EEEEEENS_10bfloat16_tENS5_IJlSB_lEEESH_SI_NS4_8TiledMMAINS4_8MMA_AtomIJNS4_20SM100_MMA_F16BF16_SSISH_SH_fLi64ELi64ELNS4_4UMMA5MajorE0ELSN_0ELNSM_7ScaleInE0ELSO_0EEEEEENS4_6LayoutISC_NS5_IJNSA_ILi0EEESS_SS_EEEEENS5_IJNS4_10UnderscoreESV_SV_EEEEENS4_13SM90_TMA_LOADENS4_14ComposedLayoutINS4_7SwizzleILi3ELi4ELi3EEENS4_18smem_ptr_flag_bitsILi16EEENSR_INS5_IJNSA_ILi8EEESE_EEENS5_IJSE_SB_EEEEEEEvNS4_8identityESY_S18_vS19_EENS_8epilogue10collective18CollectiveEpilogueINS1B_23Sm100TmaWarpSpecializedILi3ELi2ELi16ELb1ELb0EEEJSG_NS5_IJNSR_ISE_SB_EENSR_INSA_ILi32EEESB_EEEEESH_SI_SH_SI_NS1B_6fusion15FusionCallbacksIS1F_NS1K_17LinearCombinationISH_fSH_fLNS_15FloatRoundStyleE2EEESG_S1J_JEEENS4_5SM1004TMEM4LOAD26SM100_TMEM_LOAD_16dp256b4xESY_NSZ_INS10_ILi2ELi4ELi3EEES13_NSR_INS5_IJS14_S1H_EEENS5_IJS1H_SB_EEEEEEENS4_17SM75_U32x4_LDSM_NENS4_14SM90_TMA_STOREES1Y_NS4_17SM90_U32x4_STSM_NENS4_39AutoVectorizingCopyWithAssumedAlignmentILi128EEEEEEvvEEEEvNT_6ParamsE)
        .other          _ZN7cutlass13device_kernelINS_4gemm6kernel13GemmUniversalIN4cute5tupleIJiiiiEEENS1_10collective13CollectiveMmaINS1_35MainloopSm100TmaUmmaWarpSpecializedILi6ELi2ELi4ENS5_IJNS4_1CILi1EEESB_SB_EEEEENS5_IJNSA_ILi64EEESE_NSA_ILi128EEEEEENS_10bfloat16_tENS5_IJlSB_lEEESH_SI_NS4_8TiledMMAINS4_8MMA_AtomIJNS4_20SM100_MMA_F16BF16_SSISH_SH_fLi64ELi64ELNS4_4UMMA5MajorE0ELSN_0ELNSM_7ScaleInE0ELSO_0EEEEEENS4_6LayoutISC_NS5_IJNSA_ILi0EEESS_SS_EEEEENS5_IJNS4_10UnderscoreESV_SV_EEEEENS4_13SM90_TMA_LOADENS4_14ComposedLayoutINS4_7SwizzleILi3ELi4ELi3EEENS4_18smem_ptr_flag_bitsILi16EEENSR_INS5_IJNSA_ILi8EEESE_EEENS5_IJSE_SB_EEEEEEEvNS4_8identityESY_S18_vS19_EENS_8epilogue10collective18CollectiveEpilogueINS1B_23Sm100TmaWarpSpecializedILi3ELi2ELi16ELb1ELb0EEEJSG_NS5_IJNSR_ISE_SB_EENSR_INSA_ILi32EEESB_EEEEESH_SI_SH_SI_NS1B_6fusion15FusionCallbacksIS1F_NS1K_17LinearCombinationISH_fSH_fLNS_15FloatRoundStyleE2EEESG_S1J_JEEENS4_5SM1004TMEM4LOAD26SM100_TMEM_LOAD_16dp256b4xESY_NSZ_INS10_ILi2ELi4ELi3EEES13_NSR_INS5_IJS14_S1H_EEENS5_IJS1H_SB_EEEEEEENS4_17SM75_U32x4_LDSM_NENS4_14SM90_TMA_STOREES1Y_NS4_17SM90_U32x4_STSM_NENS4_39AutoVectorizingCopyWithAssumedAlignmentILi128EEEEEEvvEEEEvNT_6ParamsE,@"STO_CUDA_ENTRY STV_DEFAULT"
_ZN7cutlass13device_kernelINS_4gemm6kernel13GemmUniversalIN4cute5tupleIJiiiiEEENS1_10collective13CollectiveMmaINS1_35MainloopSm100TmaUmmaWarpSpecializedILi6ELi2ELi4ENS5_IJNS4_1CILi1EEESB_SB_EEEEENS5_IJNSA_ILi64EEESE_NSA_ILi128EEEEEENS_10bfloat16_tENS5_IJlSB_lEEESH_SI_NS4_8TiledMMAINS4_8MMA_AtomIJNS4_20SM100_MMA_F16BF16_SSISH_SH_fLi64ELi64ELNS4_4UMMA5MajorE0ELSN_0ELNSM_7ScaleInE0ELSO_0EEEEEENS4_6LayoutISC_NS5_IJNSA_ILi0EEESS_SS_EEEEENS5_IJNS4_10UnderscoreESV_SV_EEEEENS4_13SM90_TMA_LOADENS4_14ComposedLayoutINS4_7SwizzleILi3ELi4ELi3EEENS4_18smem_ptr_flag_bitsILi16EEENSR_INS5_IJNSA_ILi8EEESE_EEENS5_IJSE_SB_EEEEEEEvNS4_8identityESY_S18_vS19_EENS_8epilogue10collective18CollectiveEpilogueINS1B_23Sm100TmaWarpSpecializedILi3ELi2ELi16ELb1ELb0EEEJSG_NS5_IJNSR_ISE_SB_EENSR_INSA_ILi32EEESB_EEEEESH_SI_SH_SI_NS1B_6fusion15FusionCallbacksIS1F_NS1K_17LinearCombinationISH_fSH_fLNS_15FloatRoundStyleE2EEESG_S1J_JEEENS4_5SM1004TMEM4LOAD26SM100_TMEM_LOAD_16dp256b4xESY_NSZ_INS10_ILi2ELi4ELi3EEES13_NSR_INS5_IJS14_S1H_EEENS5_IJS1H_SB_EEEEEEENS4_17SM75_U32x4_LDSM_NENS4_14SM90_TMA_STOREES1Y_NS4_17SM90_U32x4_STSM_NENS4_39AutoVectorizingCopyWithAssumedAlignmentILi128EEEEEEvvEEEEvNT_6ParamsE:
[----:B------:R-:W1:Y:S01]  /*0000*/  LDC R1, c[0x0][0x37c] ;  /* 0x0000df00ff017b82 */ /* 0x000e620000000800 */
[----:B------:R-:W2:Y:S01]  /*0010*/  S2R R70, SR_TID.X ;  /* 0x0000000000467919 */ /* 0x000ea20000002100 */
[----:B------:R-:W3:Y:S01]  /*0020*/  LDCU.64 UR4, c[0x0][0x890] ;  /* 0x00011200ff0477ac */ /* 0x000ee20008000a00 */
[----:B------:R-:W-:Y:S02]  /*0030*/  PRMT R60, RZ, 0x7610, R60 ;  /* 0x00007610ff3c7816 */ /* 0x000fe4000000003c */
[----:B------:R-:W-:Y:S01]  /*0040*/  ELECT P5, URZ, PT ;  /* 0x0000000000ff782f */ /* 0x000fe200038a0000 */
[----:B------:R-:W4:Y:S01]  /*0050*/  LDCU.64 UR46, c[0x0][0x358] ;  /* 0x00006b00ff2e77ac */ /* 0x000f220008000a00 */
[----:B---3--:R-:W-:-:S04]  /*0060*/  UISETP.NE.U32.AND UP0, UPT, UR4, URZ, UPT ;  /* 0x000000ff0400728c */ /* 0x008fc8000bf05070 */
[----:B------:R-:W-:Y:S01]  /*0070*/  UISETP.NE.AND.EX UP0, UPT, UR5, URZ, UPT, UP0 ;  /* 0x000000ff0500728c */ /* 0x000fe2000bf05300 */
[----:B--2---:R-:W-:-:S05]  /*0080*/  SHF.R.U32.HI R65, RZ, 0x5, R70 ;  /* 0x00000005ff417819 */ /* 0x004fca0000011646 */
[----:B------:R-:W2:Y:S02]  /*0090*/  SHFL.IDX PT, R0, R65, RZ, 0x1f ;  /* 0x00001fff41007589 */ /* 0x000ea400000e0000 */
[----:B--2---:R-:W-:Y:S01]  /*00a0*/  R2UR UR8, R0 ;  /* 0x00000000000872ca */ /* 0x004fe200000e0000 */
[----:B-1--4-:R-:W-:-:S14]  /*00b0*/  BRA.U UP0, `(.L_x_0) ;  /* 0x00000001002c7547 */ /* 0x012fdc000b800000 */
[----:B------:R-:W1:Y:S02]  /*00c0*/  LDCU.64 UR6, c[0x0][0x888] ;  /* 0x00011100ff0677ac */ /* 0x000e640008000a00 */
[----:B-1----:R-:W-:-:S04]  /*00d0*/  UISETP.NE.U32.AND UP0, UPT, UR6, URZ, UPT ;  /* 0x000000ff0600728c */ /* 0x002fc8000bf05070 */
[----:B------:R-:W-:-:S09]  /*00e0*/  UISETP.NE.AND.EX UP0, UPT, UR7, URZ, UPT, UP0 ;  /* 0x000000ff0700728c */ /* 0x000fd2000bf05300 */
[----:B------:R-:W-:Y:S05]  /*00f0*/  BRA.U !UP0, `(.L_x_1) ;  /* 0x0000000108107547 */ /* 0x000fea000b800000 */
[----:B------:R-:W1:Y:S02]  /*0100*/  LDC.64 R2, c[0x0][0x888] ;  /* 0x00022200ff027b82 */ /* 0x000e640000000a00 */
[----:B-1----:R1:W5:Y:S01]  /*0110*/  LDG.E R35, desc[UR46][R2.64] ;  /* 0x0000002e02237981 */ /* 0x002362000c1e1900 */
[----:B------:R-:W-:Y:S01]  /*0120*/  HFMA2 R60, -RZ, RZ, 0, 5.9604644775390625e-08 ;  /* 0x00000001ff3c7431 */ /* 0x000fe200000001ff */
[----:B------:R-:W-:Y:S05]  /*0130*/  BRA `(.L_x_0) ;  /* 0x00000000000c7947 */ /* 0x000fea0003800000 */
.L_x_1:
[----:B------:R-:W1:Y:S01]  /*0140*/  LDCU UR6, c[0x0][0x880] ;  /* 0x00011000ff0677ac */ /* 0x000e620008000800 */
[----:B------:R-:W-:Y:S01]  /*0150*/  HFMA2 R60, -RZ, RZ, 0, 5.9604644775390625e-08 ;  /* 0x00000001ff3c7431 */ /* 0x000fe200000001ff */
[----:B-1----:R-:W-:-:S07]  /*0160*/  MOV R35, UR6 ;  /* 0x0000000600237c02 */ /* 0x002fce0008000f00 */
.L_x_0:
[----:B------:R-:W2:Y:S02]  /*0170*/  LDCU.64 UR6, c[0x0][0x8b0] ;  /* 0x00011600ff0677ac */ /* 0x000ea40008000a00 */
[----:B--2---:R-:W-:-:S04]  /*0180*/  UISETP.NE.U32.AND UP0, UPT, UR6, URZ, UPT ;  /* 0x000000ff0600728c */ /* 0x004fc8000bf05070 */
[----:B------:R-:W-:-:S09]  /*0190*/  UISETP.NE.AND.EX UP0, UPT, UR7, URZ, UPT, UP0 ;  /* 0x000000ff0700728c */ /* 0x000fd2000bf05300 */
[----:B------:R-:W-:Y:S05]  /*01a0*/  BRA.U UP0, `(.L_x_2) ;  /* 0x0000000100247547 */ /* 0x000fea000b800000 */
[----:B------:R-:W2:Y:S02]  /*01b0*/  LDCU.64 UR6, c[0x0][0x8a8] ;  /* 0x00011500ff0677ac */ /* 0x000ea40008000a00 */
[----:B--2---:R-:W-:-:S04]  /*01c0*/  UISETP.NE.U32.AND UP0, UPT, UR6, URZ, UPT ;  /* 0x000000ff0600728c */ /* 0x004fc8000bf05070 */
[----:B------:R-:W-:-:S09]  /*01d0*/  UISETP.NE.AND.EX UP0, UPT, UR7, URZ, UPT, UP0 ;  /* 0x000000ff0700728c */ /* 0x000fd2000bf05300 */
[----:B------:R-:W-:Y:S05]  /*01e0*/  BRA.U !UP0, `(.L_x_3) ;  /* 0x00000001080c7547 */ /* 0x000fea000b800000 */
[----:B-1----:R-:W1:Y:S02]  /*01f0*/  LDC.64 R2, c[0x0][0x8a8] ;  /* 0x00022a00ff027b82 */ /* 0x002e640000000a00 */
[----:B-1----:R2:W5:Y:S01]  /*0200*/  LDG.E R33, desc[UR46][R2.64] ;  /* 0x0000002e02217981 */ /* 0x002562000c1e1900 */
[----:B------:R-:W-:Y:S05]  /*0210*/  BRA `(.L_x_2) ;  /* 0x0000000000087947 */ /* 0x000fea0003800000 */
.L_x_3:
[----:B------:R-:W2:Y:S02]  /*0220*/  LDCU UR6, c[0x0][0x8a0] ;  /* 0x00011400ff0677ac */ /* 0x000ea40008000800 */
[----:B--2---:R-:W-:Y:S02]  /*0230*/  MOV R33, UR6 ;  /* 0x0000000600217c02 */ /* 0x004fe40008000f00 */
.L_x_2:
[----:B------:R-:W-:Y:S01]  /*0240*/  IMAD.U32 R0, RZ, RZ, UR8 ;  /* 0x00000008ff007e24 */ /* 0x000fe2000f8e00ff */
[----:B------:R-:W-:Y:S04]  /*0250*/  BSSY.RECONVERGENT B0, `(.L_x_4) ;  /* 0x000000c000007945 */ /* 0x000fe80003800200 */
[C---:B------:R-:W-:Y:S02]  /*0260*/  ISETP.NE.OR P1, PT, R0.reuse, 0x1, !P5 ;  /* 0x000000010000780c */ /* 0x040fe40006f25670 */
[----:B------:R-:W-:-:S11]  /*0270*/  ISETP.NE.OR P0, PT, R0, 0x3, !P5 ;  /* 0x000000030000780c */ /* 0x000fd60006f05670 */
[----:B------:R-:W-:Y:S05]  /*0280*/  @P1 BRA `(.L_x_5) ;  /* 0x0000000000201947 */ /* 0x000fea0003800000 */
[----:B------:R-:W3:Y:S02]  /*0290*/  LDCU.64 UR6, c[0x0][0x348] ;  /* 0x00006900ff0677ac */ /* 0x000ee40008000a00 */
[----:B---3--:R-:W-:Y:S02]  /*02a0*/  UIADD3 UR10, UP1, UPT, UR6, 0x80, URZ ;  /* 0x00000080060a7890 */ /* 0x008fe4000ff3e0ff */
[----:B------:R-:W-:Y:S02]  /*02b0*/  UIADD3 UR6, UP0, UPT, UR6, 0x180, URZ ;  /* 0x0000018006067890 */ /* 0x000fe4000ff1e0ff */
[----:B------:R-:W-:Y:S02]  /*02c0*/  UIADD3.X UR11, UPT, UPT, URZ, UR7, URZ, UP1, !UPT ;  /* 0x00000007ff0b7290 */ /* 0x000fe40008ffe4ff */
[----:B------:R-:W-:-:S07]  /*02d0*/  UIADD3.X UR7, UPT, UPT, URZ, UR7, URZ, UP0, !UPT ;  /* 0x00000007ff077290 */ /* 0x000fce00087fe4ff */
[----:B------:R3:W-:Y:S02]  /*02e0*/  UTMACCTL.PF [UR10] ;  /* 0x000000000a0079b9 */ /* 0x0007e40008040000 */
[----:B------:R3:W-:Y:S02]  /*02f0*/  UTMACCTL.PF [UR6] ;  /* 0x00000000060079b9 */ /* 0x0007e40008040000 */
[----:B---3--:R-:W-:Y:S01]  /*0300*/  NOP ;  /* 0x0000000000007918 */ /* 0x008fe20000000000 */
.L_x_5:
[----:B------:R-:W-:Y:S05]  /*0310*/  BSYNC.RECONVERGENT B0 ;  /* 0x0000000000007941 */ /* 0x000fea0003800200 */
.L_x_4:
[----:B------:R-:W-:Y:S04]  /*0320*/  BSSY.RECONVERGENT B0, `(.L_x_6) ;  /* 0x000000a000007945 */ /* 0x000fe80003800200 */
        /* <DEDUP_REMOVED lines=9> */
.L_x_7:
[----:B------:R-:W-:Y:S05]  /*03c0*/  BSYNC.RECONVERGENT B0 ;  /* 0x0000000000007941 */ /* 0x000fea0003800200 */
.L_x_6:
[----:B------:R-:W3:Y:S01]  /*03d0*/  LDCU.64 UR6, c[0x0][0x888] ;  /* 0x00011100ff0677ac */ /* 0x000ee20008000a00 */
[----:B------:R-:W-:Y:S02]  /*03e0*/  UISETP.EQ.U32.AND UP1, UPT, UR4, URZ, UPT ;  /* 0x000000ff0400728c */ /* 0x000fe4000bf22070 */
[----:B------:R-:W-:Y:S02]  /*03f0*/  UPLOP3.LUT UP2, UPT, UPT, UPT, UPT, 0x80, 0x8 ;  /* 0x000000000008789c */ /* 0x000fe40003f4f070 */
[----:B---3--:R-:W-:-:S04]  /*0400*/  UISETP.NE.U32.AND UP0, UPT, UR6, URZ, UPT ;  /* 0x000000ff0600728c */ /* 0x008fc8000bf05070 */
[----:B------:R-:W-:-:S04]  /*0410*/  UISETP.NE.AND.EX UP0, UPT, UR7, URZ, UPT, UP0 ;  /* 0x000000ff0700728c */ /* 0x000fc8000bf05300 */
[----:B------:R-:W-:-:S04]  /*0420*/  UISETP.EQ.OR.EX UP3, UPT, UR5, URZ, !UP0, UP1 ;  /* 0x000000ff0500728c */ /* 0x000fc8000c762710 */
[----:B------:R-:W-:-:S05]  /*0430*/  UP2UR UR53, UPR, URZ, 0x8 ;  /* 0x00000008ff357883 */ /* 0x000fca0008000000 */
[----:B------:R-:W-:Y:S07]  /*0440*/  BRA.U !UP3, `(.L_x_8) ;  /* 0x000000010b207547 */ /* 0x000fee000b800000 */
[----:B------:R-:W-:Y:S01]  /*0450*/  UISETP.NE.U32.AND UP2, UPT, UR4, URZ, UPT ;  /* 0x000000ff0400728c */ /* 0x000fe2000bf45070 */
[----:B-----5:R-:W-:Y:S01]  /*0460*/  FSETP.NEU.AND P0, PT, R35, RZ, PT ;  /* 0x000000ff2300720b */ /* 0x020fe20003f0d000 */
[----:B------:R-:W-:Y:S02]  /*0470*/  USEL UR4, URZ, 0xffffffff, UP0 ;  /* 0xffffffffff047887 */ /* 0x000fe40008000000 */
[----:B------:R-:W-:-:S10]  /*0480*/  UISETP.NE.AND.EX UP2, UPT, UR5, URZ, UPT, UP2 ;  /* 0x000000ff0500728c */ /* 0x000fd4000bf45320 */
[----:B------:R-:W-:Y:S01]  /*0490*/  VOTEU.ANY UP1, P0 ;  /* 0x0000000000ff7886 */ /* 0x000fe20000020100 */
[----:B------:R-:W-:-:S04]  /*04a0*/  @!UP2 USEL UR4, URZ, 0xffffffff, UP1 ;  /* 0xffffffffff04a887 */ /* 0x000fc80008800000 */
[----:B------:R-:W-:-:S04]  /*04b0*/  ULOP3.LUT UR4, UR4, 0x1, URZ, 0xc0, !UPT ;  /* 0x0000000104047892 */ /* 0x000fc8000f8ec0ff */
[----:B------:R-:W-:-:S11]  /*04c0*/  UISETP.NE.U32.AND UP2, UPT, UR4, 0x1, UPT ;  /* 0x000000010400788c */ /* 0x000fd6000bf45070 */
.L_x_8:
[----:B-12---:R-:W1:Y:S01]  /*04d0*/  SHFL.IDX PT, R2, R65, RZ, 0x1f ;  /* 0x00001fff41027589 */ /* 0x006e6200000e0000 */
[----:B------:R-:W-:-:S04]  /*04e0*/  UISETP.NE.AND UP1, UPT, UR8, 0x2, UPT ;  /* 0x000000020800788c */ /* 0x000fc8000bf25270 */
[----:B------:R-:W-:Y:S01]  /*04f0*/  USEL UR6, URZ, 0x1, UP1 ;  /* 0x00000001ff067887 */ /* 0x000fe20008800000 */
[----:B-1----:R-:W-:-:S13]  /*0500*/  ISETP.NE.AND P0, PT, R2, RZ, PT ;  /* 0x000000ff0200720c */ /* 0x002fda0003f05270 */
[----:B------:R-:W-:Y:S05]  /*0510*/  @P0 BRA `(.L_x_9) ;  /* 0x0000000000580947 */ /* 0x000fea0003800000 */
[----:B------:R-:W1:Y:S01]  /*0520*/  S2UR UR5, SR_CgaCtaId ;  /* 0x00000000000579c3 */ /* 0x000e620000008800 */
[----:B------:R-:W-:Y:S01]  /*0530*/  UMOV UR7, 0x400 ;  /* 0x0000040000077882 */ /* 0x000fe20000000000 */
[----:B------:R-:W-:Y:S01]  /*0540*/  UMOV UR4, 0x1 ;  /* 0x0000000100047882 */ /* 0x000fe20000000000 */
[----:B------:R-:W-:Y:S01]  /*0550*/  ELECT P0, URZ, PT ;  /* 0x0000000000ff782f */ /* 0x000fe20003800000 */
[----:B------:R-:W-:-:S04]  /*0560*/  UIADD3 UR10, UPT, UPT, -UR4, 0x100000, URZ ;  /* 0x00100000040a7890 */ /* 0x000fc8000fffe1ff */
[----:B------:R-:W-:Y:S02]  /*0570*/  USHF.L.U32 UR11, UR10, 0xb, URZ ;  /* 0x0000000b0a0b7899 */ /* 0x000fe400080006ff */
[----:B------:R-:W-:Y:S02]  /*0580*/  USHF.L.U32 UR10, UR10, 0x1, URZ ;  /* 0x000000010a0a7899 */ /* 0x000fe400080006ff */
[----:B-1----:R-:W-:Y:S01]  /*0590*/  ULEA UR5, UR5, UR7, 0x18 ;  /* 0x0000000705057291 */ /* 0x002fe2000f8ec0ff */
[----:B------:R-:W1:Y:S11]  /*05a0*/  FENCE.VIEW.ASYNC.S ;  /* 0x00000000000073c6 */ /* 0x000e760000000000 */
[----:B-1----:R1:W2:Y:S01]  /*05b0*/  SYNCS.EXCH.64 URZ, [UR5], UR10 ;  /* 0x0000000a05ff75b2 */ /* 0x0022a20008000100 */
[----:B------:R1:W3:Y:S01]  /*05c0*/  SYNCS.EXCH.64 URZ, [UR5+0x30], UR10 ;  /* 0x0000300a05ff75b2 */ /* 0x0002e20008000100 */
[----:B------:R1:W4:Y:S01]  /*05d0*/  SYNCS.EXCH.64 URZ, [UR5+0x8], UR10 ;  /* 0x0000080a05ff75b2 */ /* 0x0003220008000100 */
[----:B------:R1:W1:Y:S01]  /*05e0*/  SYNCS.EXCH.64 URZ, [UR5+0x38], UR10 ;  /* 0x0000380a05ff75b2 */ /* 0x0002620008000100 */
        /* <DEDUP_REMOVED lines=8> */
[----:B------:R-:W-:Y:S01]  /*0670*/  NOP ;  /* 0x0000000000007918 */ /* 0x000fe20000000000 */
.L_x_9:
[----:B------:R-:W2:Y:S01]  /*0680*/  SHFL.IDX PT, R2, R65, RZ, 0x1f ;  /* 0x00001fff41027589 */ /* 0x000ea200000e0000 */
[----:B------:R-:W-:Y:S01]  /*0690*/  NOP ;  /* 0x0000000000007918 */ /* 0x000fe20000000000 */
[----:B--2---:R-:W-:-:S13]  /*06a0*/  ISETP.NE.AND P0, PT, R2, 0x1, PT ;  /* 0x000000010200780c */ /* 0x004fda0003f05270 */
[----:B------:R-:W-:Y:S05]  /*06b0*/  @P0 BRA `(.L_x_10) ;  /* 0x0000000000500947 */ /* 0x000fea0003800000 */
[----:B------:R-:W2:Y:S01]  /*06c0*/  S2UR UR7, SR_CgaCtaId ;  /* 0x00000000000779c3 */ /* 0x000ea20000008800 */
[----:B------:R-:W-:Y:S01]  /*06d0*/  UMOV UR9, 0x400 ;  /* 0x0000040000097882 */ /* 0x000fe20000000000 */
[----:B-1----:R-:W-:Y:S01]  /*06e0*/  UMOV UR5, 0x20 ;  /* 0x0000002000057882 */ /* 0x002fe20000000000 */
[----:B------:R-:W-:Y:S01]  /*06f0*/  UMOV UR4, 0x80 ;  /* 0x0000008000047882 */ /* 0x000fe20000000000 */
[----:B------:R-:W-:-:S04]  /*0700*/  UIADD3 UR10, UPT, UPT, -UR5, 0x100000, URZ ;  /* 0x00100000050a7890 */ /* 0x000fc8000fffe1ff */
[----:B------:R-:W-:Y:S02]  /*0710*/  USHF.L.U32 UR11, UR10, 0xb, URZ ;  /* 0x0000000b0a0b7899 */ /* 0x000fe400080006ff */
[----:B------:R-:W-:Y:S02]  /*0720*/  USHF.L.U32 UR10, UR10, 0x1, URZ ;  /* 0x000000010a0a7899 */ /* 0x000fe400080006ff */
[----:B------:R-:W-:-:S04]  /*0730*/  UIADD3 UR4, UPT, UPT, -UR4, 0x100000, URZ ;  /* 0x0010000004047890 */ /* 0x000fc8000fffe1ff */
[----:B------:R-:W-:Y:S02]  /*0740*/  USHF.L.U32 UR5, UR4, 0xb, URZ ;  /* 0x0000000b04057899 */ /* 0x000fe400080006ff */
[----:B------:R-:W-:Y:S01]  /*0750*/  USHF.L.U32 UR4, UR4, 0x1, URZ ;  /* 0x0000000104047899 */ /* 0x000fe200080006ff */
[----:B------:R-:W-:Y:S01]  /*0760*/  ELECT P0, URZ, PT ;  /* 0x0000000000ff782f */ /* 0x000fe20003800000 */
[----:B--2---:R-:W-:Y:S01]  /*0770*/  ULEA UR7, UR7, UR9, 0x18 ;  /* 0x0000000907077291 */ /* 0x004fe2000f8ec0ff */
[----:B------:R-:W1:Y:S11]  /*0780*/  FENCE.VIEW.ASYNC.S ;  /* 0x00000000000073c6 */ /* 0x000e760000000000 */
[----:B-1----:R2:W1:Y:S01]  /*0790*/  SYNCS.EXCH.64 URZ, [UR7+0x60], UR10 ;  /* 0x0000600a07ff75b2 */ /* 0x0024620008000100 */
[----:B------:R2:W1:Y:S01]  /*07a0*/  SYNCS.EXCH.64 URZ, [UR7+0x78], UR4 ;  /* 0x0000780407ff75b2 */ /* 0x0004620008000100 */
[----:B------:R2:W1:Y:S01]  /*07b0*/  SYNCS.EXCH.64 URZ, [UR7+0x68], UR10 ;  /* 0x0000680a07ff75b2 */ /* 0x0004620008000100 */
[----:B------:R2:W1:Y:S01]  /*07c0*/  SYNCS.EXCH.64 URZ, [UR7+0x80], UR4 ;  /* 0x0000800407ff75b2 */ /* 0x0004620008000100 */
[----:B------:R2:W1:Y:S01]  /*07d0*/  SYNCS.EXCH.64 URZ, [UR7+0x70], UR10 ;  /* 0x0000700a07ff75b2 */ /* 0x0004620008000100 */
[----:B------:R2:W1:Y:S02]  /*07e0*/  SYNCS.EXCH.64 URZ, [UR7+0x88], UR4 ;  /* 0x0000880407ff75b2 */ /* 0x0004640008000100 */
[----:B--2---:R-:W-:Y:S01]  /*07f0*/  NOP ;  /* 0x0000000000007918 */ /* 0x004fe20000000000 */
.L_x_10:
[----:B------:R-:W2:Y:S01]  /*0800*/  SHFL.IDX PT, R2, R65, RZ, 0x1f ;  /* 0x00001fff41027589 */ /* 0x000ea200000e0000 */
[----:B------:R-:W-:Y:S01]  /*0810*/  NOP ;  /* 0x0000000000007918 */ /* 0x000fe20000000000 */
[----:B--2---:R-:W-:-:S13]  /*0820*/  ISETP.NE.AND P0, PT, R2, 0x3, PT ;  /* 0x000000030200780c */ /* 0x004fda0003f05270 */
[----:B------:R-:W-:Y:S05]  /*0830*/  @P0 BRA `(.L_x_11) ;  /* 0x0000000000300947 */ /* 0x000fea0003800000 */
[----:B-1----:R-:W1:Y:S01]  /*0840*/  S2UR UR5, SR_CgaCtaId ;  /* 0x00000000000579c3 */ /* 0x002e620000008800 */
        /* <DEDUP_REMOVED lines=8> */
[----:B-1----:R2:W1:Y:S01]  /*08d0*/  SYNCS.EXCH.64 URZ, [UR5+0x90], UR10 ;  /* 0x0000900a05ff75b2 */ /* 0x0024620008000100 */
[----:B------:R2:W1:Y:S02]  /*08e0*/  SYNCS.EXCH.64 URZ, [UR5+0x98], UR10 ;  /* 0x0000980a05ff75b2 */ /* 0x0004640008000100 */
[----:B--2---:R-:W-:Y:S01]  /*08f0*/  NOP ;  /* 0x0000000000007918 */ /* 0x004fe20000000000 */
.L_x_11:
[----:B------:R-:W2:Y:S01]  /*0900*/  SHFL.IDX PT, R2, R65, RZ, 0x1f ;  /* 0x00001fff41027589 */ /* 0x000ea200000e0000 */
[----:B------:R-:W-:Y:S01]  /*0910*/  NOP ;  /* 0x0000000000007918 */ /* 0x000fe20000000000 */
[----:B--2---:R-:W-:-:S13]  /*0920*/  ISETP.NE.AND P0, PT, R2, 0x4, PT ;  /* 0x000000040200780c */ /* 0x004fda0003f05270 */
[----:B------:R-:W-:Y:S05]  /*0930*/  @P0 BRA `(.L_x_12) ;  /* 0x00000000004c0947 */ /* 0x000fea0003800000 */
[----:B-1----:R-:W1:Y:S01]  /*0940*/  S2UR UR5, SR_CgaCtaId ;  /* 0x00000000000579c3 */ /* 0x002e620000008800 */
[----:B------:R-:W-:Y:S01]  /*0950*/  UMOV UR9, 0x100 ;  /* 0x0000010000097882 */ /* 0x000fe20000000000 */
[----:B------:R-:W-:Y:S01]  /*0960*/  UMOV UR7, 0x400 ;  /* 0x0000040000077882 */ /* 0x000fe20000000000 */
[----:B------:R-:W-:Y:S01]  /*0970*/  USEL UR9, UR9, 0xe0, UP2 ;  /* 0x000000e009097887 */ /* 0x000fe20009000000 */
[----:B------:R-:W-:Y:S01]  /*0980*/  UMOV UR4, 0x1 ;  /* 0x0000000100047882 */ /* 0x000fe20000000000 */
[----:B------:R-:W-:Y:S01]  /*0990*/  ELECT P0, URZ, PT ;  /* 0x0000000000ff782f */ /* 0x000fe20003800000 */
[----:B------:R-:W-:-:S04]  /*09a0*/  UIADD3 UR10, UPT, UPT, -UR4, 0x100000, URZ ;  /* 0x00100000040a7890 */ /* 0x000fc8000fffe1ff */
[----:B------:R-:W-:Y:S02]  /*09b0*/  USHF.L.U32 UR11, UR10, 0xb, URZ ;  /* 0x0000000b0a0b7899 */ /* 0x000fe400080006ff */
[----:B------:R-:W-:Y:S02]  /*09c0*/  USHF.L.U32 UR10, UR10, 0x1, URZ ;  /* 0x000000010a0a7899 */ /* 0x000fe400080006ff */
[----:B------:R-:W-:-:S04]  /*09d0*/  UIADD3 UR12, UPT, UPT, -UR9, 0x100000, URZ ;  /* 0x00100000090c7890 */ /* 0x000fc8000fffe1ff */
[----:B------:R-:W-:Y:S02]  /*09e0*/  USHF.L.U32 UR13, UR12, 0xb, URZ ;  /* 0x0000000b0c0d7899 */ /* 0x000fe400080006ff */
[----:B------:R-:W-:Y:S02]  /*09f0*/  USHF.L.U32 UR12, UR12, 0x1, URZ ;  /* 0x000000010c0c7899 */ /* 0x000fe400080006ff */
[----:B-1----:R-:W-:Y:S01]  /*0a00*/  ULEA UR5, UR5, UR7, 0x18 ;  /* 0x0000000705057291 */ /* 0x002fe2000f8ec0ff */
[----:B------:R-:W1:Y:S11]  /*0a10*/  FENCE.VIEW.ASYNC.S ;  /* 0x00000000000073c6 */ /* 0x000e760000000000 */
[----:B-1----:R2:W1:Y:S01]  /*0a20*/  SYNCS.EXCH.64 URZ, [UR5+0xa0], UR10 ;  /* 0x0000a00a05ff75b2 */ /* 0x0024620008000100 */
[----:B------:R2:W1:Y:S01]  /*0a30*/  SYNCS.EXCH.64 URZ, [UR5+0xb0], UR12 ;  /* 0x0000b00c05ff75b2 */ /* 0x0004620008000100 */
[----:B------:R2:W1:Y:S01]  /*0a40*/  SYNCS.EXCH.64 URZ, [UR5+0xa8], UR10 ;  /* 0x0000a80a05ff75b2 */ /* 0x0004620008000100 */
[----:B------:R2:W1:Y:S02]  /*0a50*/  SYNCS.EXCH.64 URZ, [UR5+0xb8], UR12 ;  /* 0x0000b80c05ff75b2 */ /* 0x0004640008000100 */
[----:B--2---:R-:W-:Y:S01]  /*0a60*/  NOP ;  /* 0x0000000000007918 */ /* 0x004fe20000000000 */
.L_x_12:
        /* <DEDUP_REMOVED lines=22> */
[----:B------:R2:W1:Y:S01]  /*0bd0*/  SYNCS.EXCH.64 URZ, [UR7+0xf0], UR4 ;  /* 0x0000f00407ff75b2 */ /* 0x0004620008000100 */
[----:B------:R2:W1:Y:S01]  /*0be0*/  SYNCS.EXCH.64 URZ, [UR7+0xd8], UR10 ;  /* 0x0000d80a07ff75b2 */ /* 0x0004620008000100 */
[----:B------:R2:W1:Y:S02]  /*0bf0*/  SYNCS.EXCH.64 URZ, [UR7+0xf8], UR4 ;  /* 0x0000f80407ff75b2 */ /* 0x0004640008000100 */
[----:B--2---:R-:W-:Y:S01]  /*0c00*/  NOP ;  /* 0x0000000000007918 */ /* 0x004fe20000000000 */
.L_x_13:
        /* <DEDUP_REMOVED lines=18> */
.L_x_14:
[----:B-1----:R-:W1:Y:S01]  /*0d30*/  S2UR UR5, SR_CTAID.X ;  /* 0x00000000000579c3 */ /* 0x002e620000002500 */
[----:B------:R-:W-:-:S05]  /*0d40*/  CS2R.32 R59, SR_CgaSize ;  /* 0x00000000003b7805 */ /* 0x000fca0000008a00 */
[----:B------:R-:W-:-:S05]  /*0d50*/  IMAD R59, R59, -0xa0, RZ ;  /* 0xffffff603b3b7824 */ /* 0x000fca00078e02ff */
[----:B------:R-:W-:-:S14]  /*0d60*/  R2UR UR9, R59 ;  /* 0x000000003b0972ca */ /* 0x000fdc00000e0000 */
[----:B------:R-:W2:Y:S01]  /*0d70*/  LDCU UR9, c[0x0][UR9+0x2b0] ;  /* 0x00005600090977ac */ /* 0x000ea20008000800 */
[----:B------:R-:W-:Y:S01]  /*0d80*/  NOP ;  /* 0x0000000000007918 */ /* 0x000fe20000000000 */
[----:B------:R-:W-:-:S05]  /*0d90*/  CS2R.32 R59, SR_CgaSize ;  /* 0x00000000003b7805 */ /* 0x000fca0000008a00 */
[----:B------:R-:W-:-:S05]  /*0da0*/  IMAD R59, R59, -0xa0, RZ ;  /* 0xffffff603b3b7824 */ /* 0x000fca00078e02ff */
[----:B------:R-:W-:-:S14]  /*0db0*/  R2UR UR7, R59 ;  /* 0x000000003b0772ca */ /* 0x000fdc00000e0000 */
[----:B------:R-:W3:Y:S01]  /*0dc0*/  LDCU UR7, c[0x0][UR7+0x2b4] ;  /* 0x00005680070777ac */ /* 0x000ee20008000800 */
[----:B------:R-:W4:Y:S08]  /*0dd0*/  S2UR UR4, SR_CTAID.Y ;  /* 0x00000000000479c3 */ /* 0x000f300000002600 */
[----:B------:R-:W3:Y:S01]  /*0de0*/  LDC R10, c[0x0][0xb24] ;  /* 0x0002c900ff0a7b82 */ /* 0x000ee20000000800 */
[----:B-1----:R-:W-:-:S02]  /*0df0*/  I2FP.F32.U32 R59, UR5 ;  /* 0x00000005003b7c45 */ /* 0x002fc40008201000 */
[----:B------:R-:W-:-:S05]  /*0e00*/  CS2R.32 R3, SR_CgaSize ;  /* 0x0000000000037805 */ /* 0x000fca0000008a00 */
[----:B------:R-:W-:-:S06]  /*0e10*/  IMAD R3, R3, -0xa0, RZ ;  /* 0xffffff6003037824 */ /* 0x000fcc00078e02ff */
[----:B------:R-:W1:Y:S01]  /*0e20*/  LDC R3, c[0x0][R3+0x2a0] ;  /* 0x0000a80003037b82 */ /* 0x000e620000000800 */
[----:B------:R-:W-:Y:S01]  /*0e30*/  MOV R21, UR5 ;  /* 0x0000000500157c02 */ /* 0x000fe20008000f00 */
[----:B--2---:R-:W-:Y:S01]  /*0e40*/  FMUL R59, R59, UR9 ;  /* 0x000000093b3b7c20 */ /* 0x004fe20008400000 */
[----:B----4-:R-:W-:Y:S02]  /*0e50*/  I2FP.F32.U32 R58, UR4 ;  /* 0x00000004003a7c45 */ /* 0x010fe40008201000 */
[----:B------:R-:W-:-:S05]  /*0e60*/  CS2R.32 R2, SR_CgaSize ;  /* 0x0000000000027805 */ /* 0x000fca0000008a00 */
[----:B------:R-:W-:-:S06]  /*0e70*/  IMAD R2, R2, -0xa0, RZ ;  /* 0xffffff6002027824 */ /* 0x000fcc00078e02ff */
[----:B------:R-:W2:Y:S01]  /*0e80*/  LDC R2, c[0x0][R2+0x2a4] ;  /* 0x0000a90002027b82 */ /* 0x000ea20000000800 */
[----:B------:R-:W-:Y:S01]  /*0e90*/  MOV R20, UR4 ;  /* 0x0000000400147c02 */ /* 0x000fe20008000f00 */
[----:B------:R-:W4:Y:S01]  /*0ea0*/  F2I.U32.TRUNC.NTZ R59, R59 ;  /* 0x0000003b003b7305 */ /* 0x000f22000020f000 */
[----:B---3--:R-:W-:-:S05]  /*0eb0*/  FMUL R58, R58, UR7 ;  /* 0x000000073a3a7c20 */ /* 0x008fca0008400000 */
[----:B------:R-:W-:Y:S01]  /*0ec0*/  BAR.SYNC.DEFER_BLOCKING 0x0 ;  /* 0x0000000000007b1d */ /* 0x000fe20000010000 */
[----:B------:R-:W-:-:S05]  /*0ed0*/  ISETP.GE.AND P0, PT, R10, 0x1, PT ;  /* 0x000000010a00780c */ /* 0x000fca0003f06270 */
[----:B------:R-:W3:Y:S02]  /*0ee0*/  F2I.U32.TRUNC.NTZ R58, R58 ;  /* 0x0000003a003a7305 */ /* 0x000ee4000020f000 */
[----:B------:R-:W2:Y:S01]  /*0ef0*/  S2UR UR36, SR_CTAID.Z ;  /* 0x00000000002479c3 */ /* 0x000ea20000002700 */
[----:B----4-:R-:W-:-:S05]  /*0f00*/  IADD3 R59, PT, PT, -R59, RZ, RZ ;  /* 0x000000ff3b3b7210 */ /* 0x010fca0007ffe1ff */
[----:B-1----:R-:W-:Y:S01]  /*0f10*/  IMAD R59, R3, R59, UR5 ;  /* 0x00000005033b7e24 */ /* 0x002fe2000f8e023b */
[----:B---3--:R-:W-:-:S05]  /*0f20*/  IADD3 R58, PT, PT, -R58, RZ, RZ ;  /* 0x000000ff3a3a7210 */ /* 0x008fca0007ffe1ff */
[----:B--2---:R-:W-:Y:S01]  /*0f30*/  IMAD R58, R2, R58, UR4 ;  /* 0x00000004023a7e24 */ /* 0x004fe2000f8e023a */
[----:B------:R-:W-:Y:S06]  /*0f40*/  @!P0 BRA `(.L_x_15) ;  /* 0x0000000000b88947 */ /* 0x000fec0003800000 */
[----:B------:R-:W1:Y:S01]  /*0f50*/  LDC.64 R4, c[0x0][0xb18] ;  /* 0x0002c600ff047b82 */ /* 0x000e620000000a00 */
[----:B------:R-:W-:-:S07]  /*0f60*/  ISETP.NE.AND P0, PT, R10, 0x1, PT ;  /* 0x000000010a00780c */ /* 0x000fce0003f05270 */
[----:B------:R-:W2:Y:S08]  /*0f70*/  LDC R9, c[0x0][0xb0c] ;  /* 0x0002c300ff097b82 */ /* 0x000eb00000000800 */
[----:B------:R-:W3:Y:S08]  /*0f80*/  LDC R12, c[0x0][0x370] ;  /* 0x0000dc00ff0c7b82 */ /* 0x000ef00000000800 */
[----:B------:R-:W4:Y:S01]  /*0f90*/  LDC R11, c[0x0][0x374] ;  /* 0x0000dd00ff0b7b82 */ /* 0x000f220000000800 */
[----:B-1----:R-:W-:-:S07]  /*0fa0*/  ISETP.NE.AND P1, PT, R4, 0x1, PT ;  /* 0x000000010400780c */ /* 0x002fce0003f25270 */
[----:B------:R-:W3:Y:S01]  /*0fb0*/  LDC.64 R6, c[0x0][0xb10] ;  /* 0x0002c400ff067b82 */ /* 0x000ee20000000a00 */
[----:B--2---:R-:W-:-:S07]  /*0fc0*/  ISETP.NE.AND P2, PT, R9, 0x1, PT ;  /* 0x000000010900780c */ /* 0x004fce0003f45270 */
[----:B------:R-:W1:Y:S08]  /*0fd0*/  LDC R8, c[0x0][0xb20] ;  /* 0x0002c800ff087b82 */ /* 0x000e700000000800 */
[----:B------:R-:W2:Y:S01]  /*0fe0*/  LDC.64 R2, c[0x0][0xb28] ;  /* 0x0002ca00ff027b82 */ /* 0x000ea20000000a00 */
[----:B----4-:R-:W-:-:S04]  /*0ff0*/  IMAD.HI.U32 R13, R11, R5, RZ ;  /* 0x000000050b0d7227 */ /* 0x010fc800078e00ff */
[----:B------:R-:W-:-:S04]  /*1000*/  IMAD.HI.U32 R5, R20, R5, RZ ;  /* 0x0000000514057227 */ /* 0x000fc800078e00ff */
[----:B---3--:R-:W-:-:S05]  /*1010*/  IMAD.HI.U32 R14, R12, R6, RZ ;  /* 0x000000060c0e7227 */ /* 0x008fca00078e00ff */
[-C--:B------:R-:W-:Y:S01]  /*1020*/  @P2 SHF.R.U32.HI R12, RZ, R7.reuse, R14 ;  /* 0x00000007ff0c2219 */ /* 0x080fe2000001160e */
[----:B------:R-:W-:Y:S01]  /*1030*/  IMAD.HI.U32 R14, R21, R6, RZ ;  /* 0x00000006150e7227 */ /* 0x000fe200078e00ff */
[-C--:B-1----:R-:W-:Y:S02]  /*1040*/  @P1 SHF.R.U32.HI R11, RZ, R8.reuse, R13 ;  /* 0x00000008ff0b1219 */ /* 0x082fe4000001160d */
[----:B------:R-:W-:Y:S02]  /*1050*/  SHF.R.U32.HI R5, RZ, R8, R5 ;  /* 0x00000008ff057219 */ /* 0x000fe40000011605 */
[----:B------:R-:W-:Y:S02]  /*1060*/  SHF.R.U32.HI R14, RZ, R7, R14 ;  /* 0x00000007ff0e7219 */ /* 0x000fe4000001160e */
[----:B------:R-:W-:Y:S01]  /*1070*/  SEL R5, R20, R5, !P1 ;  /* 0x0000000514057207 */ /* 0x000fe20004800000 */
[----:B--2---:R-:W-:Y:S01]  /*1080*/  IMAD.HI.U32 R13, R11, R2, RZ ;  /* 0x000000020b0d7227 */ /* 0x004fe200078e00ff */
[----:B------:R-:W-:-:S03]  /*1090*/  SEL R14, R21, R14, !P2 ;  /* 0x0000000e150e7207 */ /* 0x000fc60005000000 */
[----:B------:R-:W-:Y:S01]  /*10a0*/  IMAD.HI.U32 R6, R12, R2, RZ ;  /* 0x000000020c067227 */ /* 0x000fe200078e00ff */
[----:B------:R-:W-:-:S04]  /*10b0*/  @P0 SHF.R.U32.HI R11, RZ, R3, R13 ;  /* 0x00000003ff0b0219 */ /* 0x000fc8000001160d */
[----:B------:R-:W-:Y:S01]  /*10c0*/  @P0 SHF.R.U32.HI R12, RZ, R3, R6 ;  /* 0x00000003ff0c0219 */ /* 0x000fe20000011606 */
[----:B------:R-:W-:-:S04]  /*10d0*/  IMAD R11, R11, R10, RZ ;  /* 0x0000000a0b0b7224 */ /* 0x000fc800078e02ff */
[----:B------:R-:W-:Y:S01]  /*10e0*/  IMAD R6, R12, R10, RZ ;  /* 0x0000000a0c067224 */ /* 0x000fe200078e02ff */
[----:B------:R-:W-:-:S04]  /*10f0*/  ISETP.GE.AND P1, PT, R5, R11, PT ;  /* 0x0000000b0500720c */ /* 0x000fc80003f26270 */
[----:B------:R-:W-:Y:S01]  /*1100*/  ISETP.GE.OR P1, PT, R14, R6, P1 ;  /* 0x000000060e00720c */ /* 0x000fe20000f26670 */
[----:B------:R-:W-:-:S05]  /*1110*/  IMAD.HI.U32 R6, R5, R2, RZ ;  /* 0x0000000205067227 */ /* 0x000fca00078e00ff */
[----:B------:R-:W-:-:S04]  /*1120*/  SHF.R.U32.HI R6, RZ, R3, R6 ;  /* 0x00000003ff067219 */ /* 0x000fc80000011606 */
[----:B------:R-:W-:-:S03]  /*1130*/  SEL R6, R5, R6, !P0 ;  /* 0x0000000605067207 */ /* 0x000fc60004000000 */
[----:B------:R-:W-:Y:S01]  /*1140*/  @!P1 IMAD.HI.U32 R7, R14, R2, RZ ;  /* 0x000000020e079227 */ /* 0x000fe200078e00ff */
[----:B------:R-:W-:-:S04]  /*1150*/  IADD3 R2, PT, PT, -R6, RZ, RZ ;  /* 0x000000ff06027210 */ /* 0x000fc80007ffe1ff */
[----:B------:R-:W-:Y:S01]  /*1160*/  @!P1 SHF.R.U32.HI R3, RZ, R3, R7 ;  /* 0x00000003ff039219 */ /* 0x000fe20000011607 */
[----:B------:R-:W-:Y:S01]  /*1170*/  IMAD R2, R10, R2, R5 ;  /* 0x000000020a027224 */ /* 0x000fe200078e0205 */
[----:B------:R-:W-:Y:S02]  /*1180*/  IADD3 R7, PT, PT, -R5, RZ, RZ ;  /* 0x000000ff05077210 */ /* 0x000fe40007ffe1ff */
[----:B------:R-:W-:-:S03]  /*1190*/  @!P1 SEL R3, R14, R3, !P0 ;  /* 0x000000030e039207 */ /* 0x000fc60004000000 */
[----:B------:R-:W-:Y:S02]  /*11a0*/  IMAD R7, R4, R7, R20 ;  /* 0x0000000704077224 */ /* 0x000fe400078e0214 */
[--C-:B------:R-:W-:Y:S02]  /*11b0*/  @!P1 IMAD.IADD R6, R6, 0x1, -R3.reuse ;  /* 0x0000000106069824 */ /* 0x100fe400078e0a03 */
[----:B------:R-:W-:Y:S01]  /*11c0*/  @!P1 IMAD R3, R2, R12, R3 ;  /* 0x0000000c02039224 */ /* 0x000fe200078e0203 */
[----:B------:R-:W-:Y:S01]  /*11d0*/  IADD3 R2, PT, PT, -R14, RZ, RZ ;  /* 0x000000ff0e027210 */ /* 0x000fe20007ffe1ff */
[----:B------:R-:W-:Y:S02]  /*11e0*/  @!P1 IMAD R5, R6, R10, R14 ;  /* 0x0000000a06059224 */ /* 0x000fe400078e020e */
[----:B------:R-:W-:Y:S02]  /*11f0*/  @!P1 IMAD.MOV.U32 R14, RZ, RZ, R3 ;  /* 0x000000ffff0e9224 */ /* 0x000fe400078e0003 */
[----:B------:R-:W-:-:S02]  /*1200*/  IMAD R2, R9, R2, R21 ;  /* 0x0000000209027224 */ /* 0x000fc400078e0215 */
[----:B------:R-:W-:Y:S02]  /*1210*/  IMAD R20, R5, R4, R7 ;  /* 0x0000000405147224 */ /* 0x000fe400078e0207 */
[----:B------:R-:W-:Y:S02]  /*1220*/  IMAD R21, R14, R9, R2 ;  /* 0x000000090e157224 */ /* 0x000fe400078e0202 */
.L_x_15:
[----:B------:R-:W1:Y:S01]  /*1230*/  LDCU UR4, c[0x0][0xb30] ;  /* 0x00016600ff0477ac */ /* 0x000e620008000800 */
[----:B------:R-:W2:Y:S08]  /*1240*/  S2UR UR37, SR_CgaCtaId ;  /* 0x00000000002579c3 */ /* 0x000eb00000008800 */
[----:B------:R-:W3:Y:S01]  /*1250*/  LDC R26, c[0x0][0xb24] ;  /* 0x0002c900ff1a7b82 */ /* 0x000ee20000000800 */
[----:B-1----:R-:W-:-:S09]  /*1260*/  UISETP.NE.AND UP1, UPT, UR4, 0x1, UPT ;  /* 0x000000010400788c */ /* 0x002fd2000bf25270 */
[----:B--2---:R-:W-:Y:S05]  /*1270*/  BRA.U UP1, `(.L_x_16) ;  /* 0x0000000101407547 */ /* 0x004fea000b800000 */
[----:B------:R-:W1:Y:S08]  /*1280*/  LDC.64 R4, c[0x0][0xb10] ;  /* 0x0002c400ff047b82 */ /* 0x000e700000000a00 */
[----:B------:R-:W2:Y:S08]  /*1290*/  LDC.64 R2, c[0x0][0xb18] ;  /* 0x0002c600ff027b82 */ /* 0x000eb00000000a00 */
[----:B------:R-:W4:Y:S08]  /*12a0*/  LDC R6, c[0x0][0xb20] ;  /* 0x0002c800ff067b82 */ /* 0x000f300000000800 */
[----:B------:R-:W3:Y:S01]  /*12b0*/  LDC R7, c[0x0][0xb0c] ;  /* 0x0002c300ff077b82 */ /* 0x000ee20000000800 */
[----:B-1----:R-:W-:-:S05]  /*12c0*/  IMAD.HI.U32 R4, R21, R4, RZ ;  /* 0x0000000415047227 */ /* 0x002fca00078e00ff */
[----:B------:R-:W-:Y:S01]  /*12d0*/  SHF.R.U32.HI R4, RZ, R5, R4 ;  /* 0x00000005ff047219 */ /* 0x000fe20000011604 */
[----:B--2---:R-:W-:Y:S01]  /*12e0*/  IMAD.HI.U32 R3, R20, R3, RZ ;  /* 0x0000000314037227 */ /* 0x004fe200078e00ff */
[----:B------:R-:W-:-:S04]  /*12f0*/  ISETP.NE.AND P0, PT, R2, 0x1, PT ;  /* 0x000000010200780c */ /* 0x000fc80003f05270 */
[----:B----4-:R-:W-:-:S04]  /*1300*/  SHF.R.U32.HI R3, RZ, R6, R3 ;  /* 0x00000006ff037219 */ /* 0x010fc80000011603 */
[----:B------:R-:W-:Y:S02]  /*1310*/  SEL R3, R20, R3, !P0 ;  /* 0x0000000314037207 */ /* 0x000fe40004000000 */
[----:B---3--:R-:W-:-:S04]  /*1320*/  ISETP.NE.AND P1, PT, R7, 0x1, PT ;  /* 0x000000010700780c */ /* 0x008fc80003f25270 */
[----:B------:R-:W-:-:S05]  /*1330*/  SEL R4, R21, R4, !P1 ;  /* 0x0000000415047207 */ /* 0x000fca0004800000 */
[----:B------:R-:W-:Y:S02]  /*1340*/  IMAD.IADD R5, R3, 0x1, -R4 ;  /* 0x0000000103057824 */ /* 0x000fe400078e0a04 */
[----:B------:R-:W-:Y:S02]  /*1350*/  IMAD.IADD R3, R4, 0x1, -R3 ;  /* 0x0000000104037824 */ /* 0x000fe400078e0a03 */
[----:B------:R-:W-:Y:S02]  /*1360*/  IMAD R21, R5, R7, R21 ;  /* 0x0000000705157224 */ /* 0x000fe400078e0215 */
[----:B------:R-:W-:-:S07]  /*1370*/  IMAD R20, R3, R2, R20 ;  /* 0x0000000203147224 */ /* 0x000fce00078e0214 */
.L_x_16:
[----:B------:R-:W-:Y:S01]  /*1380*/  BAR.SYNC.DEFER_BLOCKING 0x0 ;  /* 0x0000000000007b1d */ /* 0x000fe20000010000 */
[----:B------:R-:W-:Y:S01]  /*1390*/  UISETP.NE.AND UP1, UPT, UR8, 0x2, UPT ;  /* 0x000000020800788c */ /* 0x000fe2000bf25270 */
[----:B------:R-:W-:Y:S02]  /*13a0*/  ISETP.NE.OR P5, PT, R0, 0x2, !P5 ;  /* 0x000000020000780c */ /* 0x000fe40006fa5670 */
[----:B------:R-:W-:-:S06]  /*13b0*/  LOP3.LUT R2, R70, 0x1f, RZ, 0xc0, !PT ;  /* 0x0000001f46027812 */ /* 0x000fcc00078ec0ff */
[----:B------:R-:W-:Y:S05]  /*13c0*/  BRA.U UP1, `(.L_x_17) ;  /* 0x0000001101f47547 */ /* 0x000fea000b800000 */
[----:B------:R-:W1:Y:S01]  /*13d0*/  LDCU UR13, c[0x0][0x38c] ;  /* 0x00007180ff0d77ac */ /* 0x000e620008000800 */
[----:B------:R-:W2:Y:S01]  /*13e0*/  LDC R8, c[0x0][0x370] ;  /* 0x0000dc00ff087b82 */ /* 0x000ea20000000800 */
[----:B------:R-:W-:Y:S01]  /*13f0*/  PLOP3.LUT P1, PT, PT, PT, UP2, 0x80, 0x8 ;  /* 0x000000000008781c */ /* 0x000fe20003f2f028 */
[----:B------:R-:W-:Y:S01]  /*1400*/  IMAD.MOV.U32 R15, RZ, RZ, 0x1 ;  /* 0x00000001ff0f7424 */ /* 0x000fe200078e00ff */
[----:B------:R-:W-:Y:S01]  /*1410*/  ISETP.EQ.OR P4, PT, R2, RZ, P5 ;  /* 0x000000ff0200720c */ /* 0x000fe20002f82670 */
[----:B------:R-:W-:Y:S01]  /*1420*/  IMAD.MOV.U32 R14, RZ, RZ, RZ ;  /* 0x000000ffff0e7224 */ /* 0x000fe200078e00ff */
[----:B------:R-:W-:Y:S02]  /*1430*/  PLOP3.LUT P1, PT, P1, PT, PT, 0x8, 0x80 ;  /* 0x000000000080781c */ /* 0x000fe40000f2e170 */
[----:B------:R-:W-:Y:S01]  /*1440*/  CS2R R12, SRZ ;  /* 0x00000000000c7805 */ /* 0x000fe2000001ff00 */
[----:B------:R-:W-:Y:S01]  /*1450*/  IMAD.MOV.U32 R11, RZ, RZ, 0x1 ;  /* 0x00000001ff0b7424 */ /* 0x000fe200078e00ff */
[----:B------:R-:W4:Y:S01]  /*1460*/  LDC R0, c[0x0][0x374] ;  /* 0x0000dd00ff007b82 */ /* 0x000f220000000800 */
[----:B------:R-:W2:Y:S01]  /*1470*/  LDCU.64 UR22, c[0x0][0x348] ;  /* 0x00006900ff1677ac */ /* 0x000ea20008000a00 */
[----:B------:R-:W-:Y:S01]  /*1480*/  UMOV UR6, URZ ;  /* 0x000000ff00067c82 */ /* 0x000fe20008000000 */
[----:B-1----:R-:W-:-:S04]  /*1490*/  UIADD3 UR5, UPT, UPT, UR13, 0x7f, URZ ;  /* 0x0000007f0d057890 */ /* 0x002fc8000fffe0ff */
[----:B------:R-:W-:-:S04]  /*14a0*/  USHF.R.S32.HI UR4, URZ, 0x1f, UR5 ;  /* 0x0000001fff047899 */ /* 0x000fc80008011405 */
[----:B------:R-:W-:-:S04]  /*14b0*/  ULEA.HI UR4, UR4, UR5, URZ, 0x7 ;  /* 0x0000000504047291 */ /* 0x000fc8000f8f38ff */
[----:B------:R-:W-:Y:S02]  /*14c0*/  USHF.R.S32.HI UR15, URZ, 0x7, UR4 ;  /* 0x00000007ff0f7899 */ /* 0x000fe40008011404 */
[----:B------:R-:W-:Y:S02]  /*14d0*/  UIADD3 UR4, UPT, UPT, UR13, -0x1, URZ ;  /* 0xffffffff0d047890 */ /* 0x000fe4000fffe0ff */
[----:B------:R-:W-:Y:S02]  /*14e0*/  UISETP.LT.U32.AND UP0, UPT, UR15, 0x6, UPT ;  /* 0x000000060f00788c */ /* 0x000fe4000bf01070 */
[----:B------:R-:W-:Y:S02]  /*14f0*/  UISETP.GE.U32.AND UP1, UPT, UR4, -0xff, UPT ;  /* 0xffffff010400788c */ /* 0x000fe4000bf26070 */
[----:B------:R-:W-:Y:S02]  /*1500*/  USEL UR14, UR15, 0x6, UP0 ;  /* 0x000000060f0e7887 */ /* 0x000fe40008000000 */
[----:B------:R-:W-:-:S02]  /*1510*/  UIADD3 UR13, UPT, UPT, UR13, 0xfe, URZ ;  /* 0x000000fe0d0d7890 */ /* 0x000fc4000fffe0ff */
[----:B------:R-:W-:Y:S02]  /*1520*/  UIADD3 UR5, UPT, UPT, UR14, -0x1, URZ ;  /* 0xffffffff0e057890 */ /* 0x000fe4000fffe0ff */
[----:B------:R-:W-:-:S03]  /*1530*/  UIADD3 UR7, UPT, UPT, UR15, -UR14, URZ ;  /* 0x8000000e0f077290 */ /* 0x000fc6000fffe0ff */
[----:B------:R-:W-:-:S04]  /*1540*/  @UP1 UIADD3 UR5, UPT, UPT, UR14, URZ, URZ ;  /* 0x000000ff0e051290 */ /* 0x000fc8000fffe0ff */
[----:B--2---:R-:W-:-:S12]  /*1550*/  UIADD3 UR5, UPT, UPT, UR5, 0x1, URZ ;  /* 0x0000000105057890 */ /* 0x004fd8000fffe0ff */
.L_x_35:
[----:B------:R-:W-:Y:S01]  /*1560*/  UISETP.NE.AND UP0, UPT, UR37, URZ, UPT ;  /* 0x000000ff2500728c */ /* 0x000fe2000bf05270 */
[----:B------:R-:W1:Y:S08]  /*1570*/  S2UR UR37, SR_CgaCtaId ;  /* 0x00000000002579c3 */ /* 0x000e700000008800 */
[----:B------:R-:W-:Y:S05]  /*1580*/  BRA.U UP0, `(.L_x_18) ;  /* 0x0000000100347547 */ /* 0x000fea000b800000 */
[----:B------:R-:W2:Y:S01]  /*1590*/  S2R R2, SR_CgaCtaId ;  /* 0x0000000000027919 */ /* 0x000ea20000008800 */
[----:B------:R-:W-:-:S04]  /*15a0*/  MOV R3, 0x400 ;  /* 0x0000040000037802 */ /* 0x000fc80000000f00 */
[----:B--2---:R-:W-:Y:S02]  /*15b0*/  LEA R2, R2, R3, 0x18 ;  /* 0x0000000302027211 */ /* 0x004fe400078ec0ff */
[----:B------:R-:W-:-:S03]  /*15c0*/  SHF.L.U32 R3, R11, 0x1f, RZ ;  /* 0x0000001f0b037819 */ /* 0x000fc600000006ff */
[----:B------:R-:W-:-:S04]  /*15d0*/  IMAD R2, R12, 0x8, R2 ;  /* 0x000000080c027824 */ /* 0x000fc800078e0202 */
[----:B------:R-:W2:Y:S02]  /*15e0*/  SYNCS.PHASECHK.TRANS64.TRYWAIT P0, [R2+URZ+0x110], R3 ;  /* 0x00011003020075a7 */ /* 0x000ea400080011ff */
[----:B--2---:R-:W-:Y:S05]  /*15f0*/  @!P0 BRA `(.L_x_19) ;  /* 0x0000005800f88947 */ /* 0x004fea0003800000 */
.L_x_117:
[----:B------:R-:W-:Y:S01]  /*1600*/  VIADD R12, R12, 0x1 ;  /* 0x000000010c0c7836 */ /* 0x000fe20000000000 */
[----:B------:R2:W-:Y:S04]  /*1610*/  SYNCS.ARRIVE.TRANS64.A1T0 RZ, [R2+URZ+0x100], RZ ;  /* 0x000100ff02ff79a7 */ /* 0x0005e800081000ff */
[----:B------:R-:W-:-:S04]  /*1620*/  ISETP.NE.AND P0, PT, R12, 0x2, PT ;  /* 0x000000020c00780c */ /* 0x000fc80003f05270 */
[----:B------:R-:W-:Y:S02]  /*1630*/  SEL R12, R12, RZ, P0 ;  /* 0x000000ff0c0c7207 */ /* 0x000fe40000000000 */
[----:B--2---:R-:W-:-:S04]  /*1640*/  SEL R2, RZ, 0x1, P0 ;  /* 0x00000001ff027807 */ /* 0x004fc80000000000 */
[----:B------:R-:W-:-:S07]  /*1650*/  LOP3.LUT R11, R11, R2, RZ, 0x3c, !PT ;  /* 0x000000020b0b7212 */ /* 0x000fce00078e3cff */
.L_x_18:
[----:B------:R-:W-:Y:S01]  /*1660*/  UMOV UR4, 0x400 ;  /* 0x0000040000047882 */ /* 0x000fe20000000000 */
[----:B------:R-:W-:Y:S01]  /*1670*/  SHF.L.U32 R2, R15, 0x1f, RZ ;  /* 0x0000001f0f027819 */ /* 0x000fe200000006ff */
[----:B-1----:R-:W-:Y:S01]  /*1680*/  ULEA UR4, UR37, UR4, 0x18 ;  /* 0x0000000425047291 */ /* 0x002fe2000f8ec0ff */
[----:B------:R-:W-:Y:S01]  /*1690*/  R2UR UR35, R21 ;  /* 0x00000000152372ca */ /* 0x000fe200000e0000 */
[----:B------:R-:W-:Y:S01]  /*16a0*/  UISETP.GE.U32.AND UP0, UPT, UR13, 0xff, UPT ;  /* 0x000000ff0d00788c */ /* 0x000fe2000bf06070 */
[----:B------:R-:W-:Y:S01]  /*16b0*/  R2UR UR19, R20 ;  /* 0x00000000141372ca */ /* 0x000fe200000e0000 */
[----:B------:R-:W-:Y:S01]  /*16c0*/  ULEA UR8, UR6, UR4, 0x3 ;  /* 0x0000000406087291 */ /* 0x000fe2000f8e18ff */
[----:B------:R-:W-:-:S08]  /*16d0*/  UMOV UR29, URZ ;  /* 0x000000ff001d7c82 */ /* 0x000fd00008000000 */
[----:B------:R1:W2:Y:S01]  /*16e0*/  SYNCS.PHASECHK.TRANS64.TRYWAIT P0, [UR8+0x30], R2 ;  /* 0x00003002ff0075a7 */ /* 0x0002a20008001108 */
[----:B------:R-:W-:Y:S02]  /*16f0*/  USHF.L.U32 UR35, UR35, 0x6, URZ ;  /* 0x0000000623237899 */ /* 0x000fe400080006ff */
[----:B------:R-:W-:Y:S01]  /*1700*/  USHF.L.U32 UR19, UR19, 0x6, URZ ;  /* 0x0000000613137899 */ /* 0x000fe200080006ff */
[----:B------:R-:W-:Y:S11]  /*1710*/  BRA.U !UP0, `(.L_x_20) ;  /* 0x0000000108d47547 */ /* 0x000ff6000b800000 */
[----:B------:R-:W-:Y:S01]  /*1720*/  UMOV UR21, URZ ;  /* 0x000000ff00157c82 */ /* 0x000fe20008000000 */
[----:B------:R-:W-:-:S05]  /*1730*/  UMOV UR42, UR6 ;  /* 0x00000006002a7c82 */ /* 0x000fca0008000000 */
.L_x_25:
[----:B-1----:R-:W-:Y:S01]  /*1740*/  ULEA UR33, UR42, UR4, 0x3 ;  /* 0x000000042a217291 */ /* 0x002fe2000f8e18ff */
[----:B--2---:R-:W-:Y:S01]  /*1750*/  @!P5 MOV R3, 0x8000 ;  /* 0x000080000003d802 */ /* 0x004fe20000000f00 */
[----:B--2---:R-:W-:Y:S10]  /*1760*/  @P0 BRA `(.L_x_21) ;  /* 0x00000000000c0947 */ /* 0x004ff40003800000 */
[----:B------:R-:W-:-:S04]  /*1770*/  SHF.L.U32 R4, R15, 0x1f, RZ ;  /* 0x0000001f0f047819 */ /* 0x000fc800000006ff */
[----:B------:R-:W2:Y:S02]  /*1780*/  SYNCS.PHASECHK.TRANS64.TRYWAIT P0, [UR33+0x30], R4 ;  /* 0x00003004ff0075a7 */ /* 0x000ea40008001121 */
[----:B--2---:R-:W-:Y:S05]  /*1790*/  @!P0 BRA `(.L_x_22) ;  /* 0x0000005800a48947 */ /* 0x004fea0003800000 */
.L_x_21:
[----:B------:R2:W-:Y:S01]  /*17a0*/  @!P5 SYNCS.ARRIVE.TRANS64 RZ, [UR33], R3 ;  /* 0x00000003ffffd9a7 */ /* 0x0005e20008000021 */
[----:B------:R-:W-:Y:S04]  /*17b0*/  BSSY.RECONVERGENT B0, `(.L_x_23) ;  /* 0x0000003000007945 */ /* 0x000fe80003800200 */
[----:B------:R-:W-:Y:S05]  /*17c0*/  @P4 BRA `(.L_x_24) ;  /* 0x0000000000044947 */ /* 0x000fea0003800000 */
[----:B------:R-:W-:Y:S05]  /*17d0*/  BPT.TRAP 0x1 ;  /* 0x000000040000795c */ /* 0x000fea0000300000 */
.L_x_24:
[----:B------:R-:W-:Y:S05]  /*17e0*/  BSYNC.RECONVERGENT B0 ;  /* 0x0000000000007941 */ /* 0x000fea0003800200 */
.L_x_23:
[----:B------:R-:W-:Y:S02]  /*17f0*/  UIADD3 UR6, UPT, UPT, UR42, 0x1, URZ ;  /* 0x000000012a067890 */ /* 0x000fe4000fffe0ff */
[----:B------:R-:W-:Y:S02]  /*1800*/  UIADD3 UR40, UP1, UPT, UR22, 0x80, URZ ;  /* 0x0000008016287890 */ /* 0x000fe4000ff3e0ff */
[----:B------:R-:W-:Y:S02]  /*1810*/  UISETP.NE.AND UP0, UPT, UR6, 0x6, UPT ;  /* 0x000000060600788c */ /* 0x000fe4000bf05270 */
[----:B------:R-:W-:Y:S02]  /*1820*/  USHF.L.U32 UR34, UR21, 0x7, URZ ;  /* 0x0000000715227899 */ /* 0x000fe400080006ff */
[----:B------:R-:W-:Y:S02]  /*1830*/  USEL UR9, URZ, 0x1, UP0 ;  /* 0x00000001ff097887 */ /* 0x000fe40008000000 */
[----:B------:R-:W-:-:S02]  /*1840*/  USEL UR6, UR6, URZ, UP0 ;  /* 0x000000ff06067287 */ /* 0x000fc40008000000 */
[----:B------:R-:W-:Y:S02]  /*1850*/  UIADD3 UR38, UP0, UPT, UR22, 0x180, URZ ;  /* 0x0000018016267890 */ /* 0x000fe4000ff1e0ff */
[----:B------:R-:W-:Y:S01]  /*1860*/  ULEA UR8, UR6, UR4, 0x3 ;  /* 0x0000000406087291 */ /* 0x000fe2000f8e18ff */
[----:B------:R-:W-:Y:S01]  /*1870*/  LOP3.LUT R15, R15, UR9, RZ, 0x3c, !PT ;  /* 0x000000090f0f7c12 */ /* 0x000fe2000f8e3cff */
[----:B------:R-:W-:Y:S02]  /*1880*/  UIADD3.X UR41, UPT, UPT, URZ, UR23, URZ, UP1, !UPT ;  /* 0x00000017ff297290 */ /* 0x000fe40008ffe4ff */
[----:B------:R-:W-:Y:S01]  /*1890*/  UIADD3 UR26, UPT, UPT, UR34, 0x40, URZ ;  /* 0x00000040221a7890 */ /* 0x000fe2000fffe0ff */
[----:B-1----:R-:W-:Y:S01]  /*18a0*/  SHF.L.U32 R2, R15, 0x1f, RZ ;  /* 0x0000001f0f027819 */ /* 0x002fe200000006ff */
[----:B------:R-:W-:Y:S01]  /*18b0*/  UIADD3.X UR39, UPT, UPT, URZ, UR23, URZ, UP0, !UPT ;  /* 0x00000017ff277290 */ /* 0x000fe200087fe4ff */
[----:B------:R-:W-:Y:S02]  /*18c0*/  UMOV UR30, 0x0 ;  /* 0x00000000001e7882 */ /* 0x000fe40000000000 */
[----:B------:R1:W1:Y:S01]  /*18d0*/  SYNCS.PHASECHK.TRANS64.TRYWAIT P0, [UR8+0x30], R2 ;  /* 0x00003002ff0075a7 */ /* 0x0002620008001108 */
[----:B------:R-:W-:Y:S01]  /*18e0*/  ULEA UR8, UR42, UR4, 0xe ;  /* 0x000000042a087291 */ /* 0x000fe2000f8e70ff */
[----:B------:R-:W-:Y:S01]  /*18f0*/  UMOV UR31, 0x10000000 ;  /* 0x10000000001f7882 */ /* 0x000fe20000000000 */
[----:B------:R-:W-:-:S02]  /*1900*/  UMOV UR25, UR33 ;  /* 0x0000002100197c82 */ /* 0x000fc40008000000 */
[----:B------:R-:W-:Y:S02]  /*1910*/  UIADD3 UR32, UPT, UPT, UR8, 0x3400, URZ ;  /* 0x0000340008207890 */ /* 0x000fe4000fffe0ff */
[----:B------:R-:W-:Y:S02]  /*1920*/  UIADD3 UR24, UPT, UPT, UR8, 0x5400, URZ ;  /* 0x0000540008187890 */ /* 0x000fe4000fffe0ff */
[----:B------:R-:W-:Y:S02]  /*1930*/  UIADD3 UR16, UPT, UPT, UR8, 0x1b400, URZ ;  /* 0x0001b40008107890 */ /* 0x000fe4000fffe0ff */
[----:B------:R-:W-:Y:S01]  /*1940*/  UIADD3 UR8, UPT, UPT, UR8, 0x1d400, URZ ;  /* 0x0001d40008087890 */ /* 0x000fe2000fffe0ff */
[----:B------:R-:W-:Y:S01]  /*1950*/  UMOV UR27, UR35 ;  /* 0x00000023001b7c82 */ /* 0x000fe20008000000 */
[----:B------:R-:W-:Y:S01]  /*1960*/  UMOV UR28, UR36 ;  /* 0x00000024001c7c82 */ /* 0x000fe20008000000 */
[----:B------:R-:W-:Y:S01]  /*1970*/  UMOV UR17, UR33 ;  /* 0x0000002100117c82 */ /* 0x000fe20008000000 */
[----:B------:R-:W-:Y:S01]  /*1980*/  UMOV UR20, UR36 ;  /* 0x0000002400147c82 */ /* 0x000fe20008000000 */
[----:B------:R-:W-:Y:S01]  /*1990*/  UMOV UR18, UR34 ;  /* 0x0000002200127c82 */ /* 0x000fe20008000000 */
[----:B------:R1:W-:Y:S01]  /*19a0*/  UTMALDG.3D [UR32], [UR40], desc[UR30] ;  /* 0x00001e20280075b4 */ /* 0x0003e20008011000 */
[----:B------:R-:W-:Y:S01]  /*19b0*/  UMOV UR11, UR19 ;  /* 0x00000013000b7c82 */ /* 0x000fe20008000000 */
[----:B------:R-:W-:Y:S01]  /*19c0*/  UMOV UR12, UR36 ;  /* 0x00000024000c7c82 */ /* 0x000fe20008000000 */
[----:B------:R-:W-:Y:S01]  /*19d0*/  UMOV UR9, UR33 ;  /* 0x0000002100097c82 */ /* 0x000fe20008000000 */
[----:B------:R-:W-:Y:S01]  /*19e0*/  UMOV UR10, UR26 ;  /* 0x0000001a000a7c82 */ /* 0x000fe20008000000 */
[----:B------:R-:W-:Y:S01]  /*19f0*/  UIADD3 UR21, UPT, UPT, UR21, 0x1, URZ ;  /* 0x0000000115157890 */ /* 0x000fe2000fffe0ff */
[----:B------:R-:W-:Y:S01]  /*1a00*/  UMOV UR29, UR5 ;  /* 0x00000005001d7c82 */ /* 0x000fe20008000000 */
[----:B------:R1:W-:Y:S02]  /*1a10*/  UTMALDG.3D [UR24], [UR40], desc[UR30] ;  /* 0x00001e18280075b4 */ /* 0x0003e40008011000 */
[----:B------:R-:W-:Y:S01]  /*1a20*/  UISETP.NE.AND UP0, UPT, UR21, UR5, UPT ;  /* 0x000000051500728c */ /* 0x000fe2000bf05270 */
[----:B------:R-:W-:Y:S01]  /*1a30*/  UMOV UR42, UR6 ;  /* 0x00000006002a7c82 */ /* 0x000fe20008000000 */
[----:B------:R1:W-:Y:S01]  /*1a40*/  UTMALDG.3D [UR16], [UR38], desc[UR30] ;  /* 0x00001e10260075b4 */ /* 0x0003e20008011000 */
[----:B------:R1:W-:Y:S06]  /*1a50*/  UTMALDG.3D [UR8], [UR38], desc[UR30] ;  /* 0x00001e08260075b4 */ /* 0x0003ec0008011000 */
[----:B------:R-:W-:Y:S05]  /*1a60*/  BRA.U UP0, `(.L_x_25) ;  /* 0xfffffffd00347547 */ /* 0x000fea000b83ffff */
.L_x_20:
[----:B-1----:R-:W-:Y:S01]  /*1a70*/  ULEA UR8, UR6, UR4, 0x3 ;  /* 0x0000000406087291 */ /* 0x002fe2000f8e18ff */
[----:B------:R-:W-:Y:S01]  /*1a80*/  SHF.L.U32 R2, R15, 0x1f, RZ ;  /* 0x0000001f0f027819 */ /* 0x000fe200000006ff */
[----:B------:R-:W-:Y:S01]  /*1a90*/  @!P1 SYNCS.ARRIVE.TRANS64.A1T0 RZ, [UR4+0x98], RZ ;  /* 0x000098ffffff99a7 */ /* 0x000fe20008100004 */
[----:B------:R-:W-:-:S06]  /*1aa0*/  UISETP.GT.AND UP0, UPT, UR15, UR14, UPT ;  /* 0x0000000e0f00728c */ /* 0x000fcc000bf04270 */
[----:B--2---:R1:W2:Y:S03]  /*1ab0*/  SYNCS.PHASECHK.TRANS64.TRYWAIT P0, [UR8+0x30], R2 ;  /* 0x00003002ff0075a7 */ /* 0x0042a60008001108 */
[----:B------:R-:W-:Y:S05]  /*1ac0*/  BRA.U !UP0, `(.L_x_26) ;  /* 0x0000000108d07547 */ /* 0x000fea000b800000 */
[----:B------:R-:W-:Y:S01]  /*1ad0*/  UIADD3 UR21, UPT, UPT, UR7, UR29, URZ ;  /* 0x0000001d07157290 */ /* 0x000fe2000fffe0ff */
[----:B------:R-:W-:-:S11]  /*1ae0*/  UMOV UR42, UR6 ;  /* 0x00000006002a7c82 */ /* 0x000fd60008000000 */
.L_x_31:
[----:B-1----:R-:W-:Y:S01]  /*1af0*/  ULEA UR33, UR42, UR4, 0x3 ;  /* 0x000000042a217291 */ /* 0x002fe2000f8e18ff */
[----:B--2---:R-:W-:Y:S01]  /*1b00*/  @!P5 MOV R3, 0x8000 ;  /* 0x000080000003d802 */ /* 0x004fe20000000f00 */
[----:B--2---:R-:W-:Y:S10]  /*1b10*/  @P0 BRA `(.L_x_27) ;  /* 0x00000000000c0947 */ /* 0x004ff40003800000 */
[----:B------:R-:W-:-:S04]  /*1b20*/  SHF.L.U32 R4, R15, 0x1f, RZ ;  /* 0x0000001f0f047819 */ /* 0x000fc800000006ff */
[----:B------:R-:W2:Y:S02]  /*1b30*/  SYNCS.PHASECHK.TRANS64.TRYWAIT P0, [UR33+0x30], R4 ;  /* 0x00003004ff0075a7 */ /* 0x000ea40008001121 */
[----:B--2---:R-:W-:Y:S05]  /*1b40*/  @!P0 BRA `(.L_x_28) ;  /* 0x0000005400d08947 */ /* 0x004fea0003800000 */
.L_x_27:
[----:B------:R2:W-:Y:S01]  /*1b50*/  @!P5 SYNCS.ARRIVE.TRANS64 RZ, [UR33], R3 ;  /* 0x00000003ffffd9a7 */ /* 0x0005e20008000021 */
[----:B------:R-:W-:Y:S04]  /*1b60*/  BSSY.RECONVERGENT B0, `(.L_x_29) ;  /* 0x0000003000007945 */ /* 0x000fe80003800200 */
[----:B------:R-:W-:Y:S05]  /*1b70*/  @P4 BRA `(.L_x_30) ;  /* 0x0000000000044947 */ /* 0x000fea0003800000 */
[----:B------:R-:W-:Y:S05]  /*1b80*/  BPT.TRAP 0x1 ;  /* 0x000000040000795c */ /* 0x000fea0000300000 */
.L_x_30:
[----:B------:R-:W-:Y:S05]  /*1b90*/  BSYNC.RECONVERGENT B0 ;  /* 0x0000000000007941 */ /* 0x000fea0003800200 */
.L_x_29:
        /* <DEDUP_REMOVED lines=31> */
[----:B------:R-:W-:Y:S01]  /*1d90*/  UMOV UR10, UR26 ;  /* 0x0000001a000a7c82 */ /* 0x000fe20008000000 */
[----:B------:R-:W-:Y:S01]  /*1da0*/  UIADD3 UR29, UPT, UPT, UR29, 0x1, URZ ;  /* 0x000000011d1d7890 */ /* 0x000fe2000fffe0ff */
[----:B------:R1:W-:Y:S01]  /*1db0*/  UTMALDG.3D [UR24], [UR40], desc[UR30] ;  /* 0x00001e18280075b4 */ /* 0x0003e20008011000 */
[----:B------:R-:W-:-:S02]  /*1dc0*/  UMOV UR42, UR6 ;  /* 0x00000006002a7c82 */ /* 0x000fc40008000000 */
[----:B------:R-:W-:Y:S01]  /*1dd0*/  UISETP.NE.AND UP0, UPT, UR29, UR21, UPT ;  /* 0x000000151d00728c */ /* 0x000fe2000bf05270 */
[----:B------:R1:W-:Y:S01]  /*1de0*/  UTMALDG.3D [UR16], [UR38], desc[UR30] ;  /* 0x00001e10260075b4 */ /* 0x0003e20008011000 */
[----:B------:R1:W-:Y:S07]  /*1df0*/  UTMALDG.3D [UR8], [UR38], desc[UR30] ;  /* 0x00001e08260075b4 */ /* 0x0003ee0008011000 */
[----:B------:R-:W-:Y:S05]  /*1e00*/  BRA.U UP0, `(.L_x_31) ;  /* 0xfffffffd00387547 */ /* 0x000fea000b83ffff */
.L_x_26:
[C---:B-1----:R-:W-:Y:S01]  /*1e10*/  LEA R2, R14.reuse, UR4, 0x3 ;  /* 0x000000040e027c11 */ /* 0x042fe2000f8e18ff */
[----:B------:R-:W-:Y:S01]  /*1e20*/  NOP ;  /* 0x0000000000007918 */ /* 0x000fe20000000000 */
[----:B--2---:R-:W-:Y:S02]  /*1e30*/  SHF.L.U32 R3, R13, 0x1f, RZ ;  /* 0x0000001f0d037819 */ /* 0x004fe400000006ff */
[----:B------:R-:W-:Y:S02]  /*1e40*/  LEA R4, R14, UR4, 0x4 ;  /* 0x000000040e047c11 */ /* 0x000fe4000f8e20ff */
[----:B------:R-:W1:Y:S02]  /*1e50*/  SYNCS.PHASECHK.TRANS64.TRYWAIT P0, [R2+URZ+0xa0], R3 ;  /* 0x0000a003020075a7 */ /* 0x000e6400080011ff */
[----:B-1----:R-:W-:Y:S05]  /*1e60*/  @!P0 BRA `(.L_x_32) ;  /* 0x0000005400208947 */ /* 0x002fea0003800000 */
.L_x_120:
[----:B------:R-:W2:Y:S01]  /*1e70*/  LDS.128 R4, [R4+0x130] ;  /* 0x0001300004047984 */ /* 0x000ea20000000c00 */
[----:B---3--:R-:W-:Y:S01]  /*1e80*/  ISETP.GE.AND P0, PT, R26, 0x1, PT ;  /* 0x000000011a00780c */ /* 0x008fe20003f06270 */
[----:B-1----:R-:W-:Y:S01]  /*1e90*/  VIADD R2, R2, 0xb0 ;  /* 0x000000b002027836 */ /* 0x002fe20000000000 */
[----:B------:R-:W-:Y:S01]  /*1ea0*/  @!PT LDS RZ, [RZ] ;  /* 0x00000000fffff984 */ /* 0x000fe20000000800 */
[----:B------:R-:W-:Y:S01]  /*1eb0*/  @!PT LDS RZ, [RZ] ;  /* 0x00000000fffff984 */ /* 0x000fe20000000800 */
[----:B------:R-:W-:Y:S01]  /*1ec0*/  @!PT LDS RZ, [RZ] ;  /* 0x00000000fffff984 */ /* 0x000fe20000000800 */
[----:B------:R-:W-:Y:S01]  /*1ed0*/  @!PT LDS RZ, [RZ] ;  /* 0x00000000fffff984 */ /* 0x000fe20000000800 */
[----:B------:R1:W-:Y:S06]  /*1ee0*/  MEMBAR.ALL.CTA ;  /* 0x0000000000007992 */ /* 0x0003ec0000008000 */
[----:B-1----:R-:W1:Y:S01]  /*1ef0*/  FENCE.VIEW.ASYNC.S ;  /* 0x00000000000073c6 */ /* 0x002e620000000000 */
[----:B------:R-:W-:-:S04]  /*1f00*/  PRMT R2, RZ, 0x654, R2 ;  /* 0x00000654ff027816 */ /* 0x000fc80000000002 */
[----:B-1----:R1:W-:Y:S01]  /*1f10*/  SYNCS.ARRIVE.TRANS64.RED.A1T0 RZ, [R2+URZ], RZ ;  /* 0x000000ff02ff79a7 */ /* 0x0023e200081004ff */
[----:B--2---:R-:W-:-:S13]  /*1f20*/  LOP3.LUT P2, RZ, R6, 0x1, RZ, 0xc0, !PT ;  /* 0x0000000106ff7812 */ /* 0x004fda000784c0ff */
[----:B------:R-:W-:Y:S01]  /*1f30*/  @P2 SHF.R.U32.HI R3, RZ, 0x10, R5 ;  /* 0x00000010ff032819 */ /* 0x000fe20000011605 */
[----:B------:R-:W-:Y:S01]  /*1f40*/  VOTEU.ANY UP0, P2 ;  /* 0x0000000000ff7886 */ /* 0x000fe20001000100 */
[----:B------:R-:W-:Y:S02]  /*1f50*/  @P2 MOV R10, R4 ;  /* 0x00000004000a2202 */ /* 0x000fe40000000f00 */
[----:B------:R-:W-:Y:S02]  /*1f60*/  @P2 R2UR.BROADCAST UR8, R3 ;  /* 0x00000000030822ca */ /* 0x000fe400008e0000 */
[----:B------:R-:W-:-:S11]  /*1f70*/  @P2 LOP3.LUT R9, R5, 0xffff, RZ, 0xc0, !PT ;  /* 0x0000ffff05092812 */ /* 0x000fd600078ec0ff */
[----:B------:R-:W-:Y:S01]  /*1f80*/  @UP0 UMOV UR36, UR8 ;  /* 0x0000000800240c82 */ /* 0x000fe20008000000 */
[----:B-1----:R-:W-:Y:S05]  /*1f90*/  @!P0 BRA `(.L_x_33) ;  /* 0x0000000000b88947 */ /* 0x002fea0003800000 */
[----:B------:R-:W4:Y:S01]  /*1fa0*/  LDC.64 R4, c[0x0][0xb18] ;  /* 0x0002c600ff047b82 */ /* 0x000f220000000a00 */
[----:B------:R-:W-:-:S07]  /*1fb0*/  ISETP.NE.AND P3, PT, R26, 0x1, PT ;  /* 0x000000011a00780c */ /* 0x000fce0003f65270 */
[----:B------:R-:W1:Y:S08]  /*1fc0*/  LDC.64 R6, c[0x0][0xb10] ;  /* 0x0002c400ff067b82 */ /* 0x000e700000000a00 */
[----:B------:R-:W2:Y:S08]  /*1fd0*/  LDC R16, c[0x0][0xb20] ;  /* 0x0002c800ff107b82 */ /* 0x000eb00000000800 */
[----:B------:R-:W3:Y:S01]  /*1fe0*/  LDC R17, c[0x0][0xb0c] ;  /* 0x0002c300ff117b82 */ /* 0x000ee20000000800 */
[----:B----4-:R-:W-:Y:S01]  /*1ff0*/  IMAD.HI.U32 R19, R0, R5, RZ ;  /* 0x0000000500137227 */ /* 0x010fe200078e00ff */
[----:B------:R-:W-:-:S03]  /*2000*/  ISETP.NE.AND P0, PT, R4, 0x1, PT ;  /* 0x000000010400780c */ /* 0x000fc60003f05270 */
[----:B------:R-:W-:-:S03]  /*2010*/  IMAD.HI.U32 R5, R9, R5, RZ ;  /* 0x0000000509057227 */ /* 0x000fc600078e00ff */
[----:B------:R-:W4:Y:S01]  /*2020*/  LDC.64 R2, c[0x0][0xb28] ;  /* 0x0002ca00ff027b82 */ /* 0x000f220000000a00 */
[----:B-1----:R-:W-:-:S04]  /*2030*/  IMAD.HI.U32 R20, R8, R6, RZ ;  /* 0x0000000608147227 */ /* 0x002fc800078e00ff */
[----:B------:R-:W-:Y:S01]  /*2040*/  IMAD.HI.U32 R21, R10, R6, RZ ;  /* 0x000000060a157227 */ /* 0x000fe200078e00ff */
[----:B------:R-:W-:Y:S02]  /*2050*/  SHF.R.U32.HI R20, RZ, R7, R20 ;  /* 0x00000007ff147219 */ /* 0x000fe40000011614 */
[-C--:B--2---:R-:W-:Y:S02]  /*2060*/  SHF.R.U32.HI R19, RZ, R16.reuse, R19 ;  /* 0x00000010ff137219 */ /* 0x084fe40000011613 */
[----:B------:R-:W-:Y:S02]  /*2070*/  SHF.R.U32.HI R5, RZ, R16, R5 ;  /* 0x00000010ff057219 */ /* 0x000fe40000011605 */
[----:B------:R-:W-:Y:S02]  /*2080*/  SEL R19, R0, R19, !P0 ;  /* 0x0000001300137207 */ /* 0x000fe40004000000 */
[----:B------:R-:W-:Y:S02]  /*2090*/  SHF.R.U32.HI R21, RZ, R7, R21 ;  /* 0x00000007ff157219 */ /* 0x000fe40000011615 */
[----:B---3--:R-:W-:-:S02]  /*20a0*/  ISETP.NE.AND P1, PT, R17, 0x1, PT ;  /* 0x000000011100780c */ /* 0x008fc40003f25270 */
[----:B------:R-:W-:Y:S02]  /*20b0*/  SEL R5, R9, R5, !P0 ;  /* 0x0000000509057207 */ /* 0x000fe40004000000 */
[----:B------:R-:W-:Y:S02]  /*20c0*/  SEL R20, R8, R20, !P1 ;  /* 0x0000001408147207 */ /* 0x000fe40004800000 */
[----:B------:R-:W-:Y:S01]  /*20d0*/  SEL R21, R10, R21, !P1 ;  /* 0x000000150a157207 */ /* 0x000fe20004800000 */
[----:B----4-:R-:W-:-:S04]  /*20e0*/  IMAD.HI.U32 R18, R19, R2, RZ ;  /* 0x0000000213127227 */ /* 0x010fc800078e00ff */
        /* <DEDUP_REMOVED lines=10> */
[----:B------:R-:W-:-:S04]  /*2190*/  @!P0 IMAD.HI.U32 R7, R21, R2, RZ ;  /* 0x0000000215078227 */ /* 0x000fc800078e00ff */
[----:B------:R-:W-:Y:S01]  /*21a0*/  IMAD.MOV R2, RZ, RZ, -R6 ;  /* 0x000000ffff027224 */ /* 0x000fe200078e0a06 */
[----:B------:R-:W-:Y:S02]  /*21b0*/  @!P0 SHF.R.U32.HI R3, RZ, R3, R7 ;  /* 0x00000003ff038219 */ /* 0x000fe40000011607 */
[----:B------:R-:W-:Y:S01]  /*21c0*/  IADD3 R7, PT, PT, -R5, RZ, RZ ;  /* 0x000000ff05077210 */ /* 0x000fe20007ffe1ff */
[----:B------:R-:W-:Y:S01]  /*21d0*/  IMAD R2, R26, R2, R5 ;  /* 0x000000021a027224 */ /* 0x000fe200078e0205 */
        /* <DEDUP_REMOVED lines=10> */
.L_x_33:
[----:B------:R-:W1:Y:S02]  /*2280*/  LDCU UR8, c[0x0][0xb30] ;  /* 0x00016600ff0877ac */ /* 0x000e640008000800 */
[----:B-1----:R-:W-:-:S09]  /*2290*/  UISETP.NE.AND UP0, UPT, UR8, 0x1, UPT ;  /* 0x000000010800788c */ /* 0x002fd2000bf05270 */
[----:B------:R-:W-:Y:S05]  /*22a0*/  BRA.U UP0, `(.L_x_34) ;  /* 0x0000000100407547 */ /* 0x000fea000b800000 */
[----:B------:R-:W1:Y:S08]  /*22b0*/  LDC.64 R4, c[0x0][0xb10] ;  /* 0x0002c400ff047b82 */ /* 0x000e700000000a00 */
[----:B------:R-:W2:Y:S08]  /*22c0*/  LDC.64 R2, c[0x0][0xb18] ;  /* 0x0002c600ff027b82 */ /* 0x000eb00000000a00 */
[----:B------:R-:W3:Y:S08]  /*22d0*/  LDC R6, c[0x0][0xb20] ;  /* 0x0002c800ff067b82 */ /* 0x000ef00000000800 */
[----:B------:R-:W4:Y:S01]  /*22e0*/  LDC R7, c[0x0][0xb0c] ;  /* 0x0002c300ff077b82 */ /* 0x000f220000000800 */
[----:B-1----:R-:W-:-:S05]  /*22f0*/  IMAD.HI.U32 R4, R10, R4, RZ ;  /* 0x000000040a047227 */ /* 0x002fca00078e00ff */
[----:B------:R-:W-:Y:S01]  /*2300*/  SHF.R.U32.HI R4, RZ, R5, R4 ;  /* 0x00000005ff047219 */ /* 0x000fe20000011604 */
[----:B--2---:R-:W-:Y:S01]  /*2310*/  IMAD.HI.U32 R3, R9, R3, RZ ;  /* 0x0000000309037227 */ /* 0x004fe200078e00ff */
[----:B------:R-:W-:-:S04]  /*2320*/  ISETP.NE.AND P0, PT, R2, 0x1, PT ;  /* 0x000000010200780c */ /* 0x000fc80003f05270 */
[----:B---3--:R-:W-:-:S04]  /*2330*/  SHF.R.U32.HI R3, RZ, R6, R3 ;  /* 0x00000006ff037219 */ /* 0x008fc80000011603 */
[----:B------:R-:W-:Y:S02]  /*2340*/  SEL R3, R9, R3, !P0 ;  /* 0x0000000309037207 */ /* 0x000fe40004000000 */
[----:B----4-:R-:W-:-:S04]  /*2350*/  ISETP.NE.AND P1, PT, R7, 0x1, PT ;  /* 0x000000010700780c */ /* 0x010fc80003f25270 */
[----:B------:R-:W-:-:S05]  /*2360*/  SEL R4, R10, R4, !P1 ;  /* 0x000000040a047207 */ /* 0x000fca0004800000 */
[----:B------:R-:W-:Y:S02]  /*2370*/  IMAD.IADD R5, R3, 0x1, -R4 ;  /* 0x0000000103057824 */ /* 0x000fe400078e0a04 */
[----:B------:R-:W-:Y:S02]  /*2380*/  IMAD.IADD R3, R4, 0x1, -R3 ;  /* 0x0000000104037824 */ /* 0x000fe400078e0a03 */
[----:B------:R-:W-:Y:S02]  /*2390*/  IMAD R10, R5, R7, R10 ;  /* 0x00000007050a7224 */ /* 0x000fe400078e020a */
[----:B------:R-:W-:-:S07]  /*23a0*/  IMAD R9, R3, R2, R9 ;  /* 0x0000000203097224 */ /* 0x000fce00078e0209 */
.L_x_34:
[----:B------:R-:W-:Y:S01]  /*23b0*/  VIADD R14, R14, 0x1 ;  /* 0x000000010e0e7836 */ /* 0x000fe20000000000 */
[----:B------:R-:W-:Y:S01]  /*23c0*/  PLOP3.LUT P1, PT, PT, PT, PT, 0x80, 0x8 ;  /* 0x000000000008781c */ /* 0x000fe20003f2f070 */
[----:B------:R-:W-:Y:S02]  /*23d0*/  IMAD.IADD R21, R10, 0x1, R59 ;  /* 0x000000010a157824 */ /* 0x000fe400078e023b */
[----:B------:R-:W-:Y:S01]  /*23e0*/  IMAD.IADD R20, R9, 0x1, R58 ;  /* 0x0000000109147824 */ /* 0x000fe200078e023a */
[----:B------:R-:W-:-:S04]  /*23f0*/  ISETP.NE.AND P0, PT, R14, 0x2, PT ;  /* 0x000000020e00780c */ /* 0x000fc80003f05270 */
[----:B------:R-:W-:Y:S02]  /*2400*/  SEL R2, RZ, 0x1, P0 ;  /* 0x00000001ff027807 */ /* 0x000fe40000000000 */
[----:B------:R-:W-:Y:S02]  /*2410*/  SEL R14, R14, RZ, P0 ;  /* 0x000000ff0e0e7207 */ /* 0x000fe40000000000 */
[----:B------:R-:W-:Y:S01]  /*2420*/  LOP3.LUT R13, R13, R2, RZ, 0x3c, !PT ;  /* 0x000000020d0d7212 */ /* 0x000fe200078e3cff */
[----:B------:R-:W-:Y:S06]  /*2430*/  @P2 BRA `(.L_x_35) ;  /* 0xfffffff000482947 */ /* 0x000fec000383ffff */
[----:B------:R-:W-:Y:S01]  /*2440*/  UIADD3 UR4, UPT, UPT, UR4, 0x30, URZ ;  /* 0x0000003004047890 */ /* 0x000fe2000fffe0ff */
[----:B------:R-:W-:-:S03]  /*2450*/  SHF.L.U32 R2, R15, 0x1f, RZ ;  /* 0x0000001f0f027819 */ /* 0x000fc600000006ff */
[----:B------:R-:W-:-:S09]  /*2460*/  ULEA UR5, UR6, UR4, 0x3 ;  /* 0x0000000406057291 */ /* 0x000fd2000f8e18ff */
[----:B------:R-:W1:Y:S02]  /*2470*/  SYNCS.PHASECHK.TRANS64.TRYWAIT P0, [UR5], R2 ;  /* 0x00000002ff0075a7 */ /* 0x000e640008001105 */
[----:B-1----:R-:W-:Y:S05]  /*2480*/  @!P0 BRA `(.L_x_36) ;  /* 0x0000004c00ac8947 */ /* 0x002fea0003800000 */
.L_x_122:
[----:B------:R-:W-:-:S04]  /*2490*/  UIADD3 UR6, UPT, UPT, UR6, 0x1, URZ ;  /* 0x0000000106067890 */ /* 0x000fc8000fffe0ff */
[----:B------:R-:W-:-:S04]  /*24a0*/  UISETP.NE.AND UP0, UPT, UR6, 0x6, UPT ;  /* 0x000000060600788c */ /* 0x000fc8000bf05270 */
[----:B------:R-:W-:Y:S02]  /*24b0*/  USEL UR7, URZ, 0x1, UP0 ;  /* 0x00000001ff077887 */ /* 0x000fe40008000000 */
[----:B------:R-:W-:-:S04]  /*24c0*/  USEL UR6, UR6, URZ, UP0 ;  /* 0x000000ff06067287 */ /* 0x000fc80008000000 */
[----:B------:R-:W-:Y:S01]  /*24d0*/  ULEA UR5, UR6, UR4, 0x3 ;  /* 0x0000000406057291 */ /* 0x000fe2000f8e18ff */
[----:B-1----:R-:W-:-:S04]  /*24e0*/  LOP3.LUT R2, R15, UR7, RZ, 0x3c, !PT ;  /* 0x000000070f027c12 */ /* 0x002fc8000f8e3cff */
[----:B------:R-:W-:-:S04]  /*24f0*/  SHF.L.U32 R3, R2, 0x1f, RZ ;  /* 0x0000001f02037819 */ /* 0x000fc800000006ff */
[----:B------:R-:W1:Y:S02]  /*2500*/  SYNCS.PHASECHK.TRANS64.TRYWAIT P0, [UR5], R3 ;  /* 0x00000003ff0075a7 */ /* 0x000e640008001105 */
[----:B-1----:R-:W-:Y:S05]  /*2510*/  @!P0 BRA `(.L_x_37) ;  /* 0x0000004c00a08947 */ /* 0x002fea0003800000 */
.L_x_124:
[----:B------:R-:W-:-:S04]  /*2520*/  UIADD3 UR6, UPT, UPT, UR6, 0x1, URZ ;  /* 0x0000000106067890 */ /* 0x000fc8000fffe0ff */
[----:B------:R-:W-:-:S04]  /*2530*/  UISETP.NE.AND UP0, UPT, UR6, 0x6, UPT ;  /* 0x000000060600788c */ /* 0x000fc8000bf05270 */
[----:B------:R-:W-:Y:S02]  /*2540*/  USEL UR7, URZ, 0x1, UP0 ;  /* 0x00000001ff077887 */ /* 0x000fe40008000000 */
[----:B------:R-:W-:-:S04]  /*2550*/  USEL UR6, UR6, URZ, UP0 ;  /* 0x000000ff06067287 */ /* 0x000fc80008000000 */
[----:B------:R-:W-:Y:S01]  /*2560*/  ULEA UR5, UR6, UR4, 0x3 ;  /* 0x0000000406057291 */ /* 0x000fe2000f8e18ff */
[----:B------:R-:W-:-:S04]  /*2570*/  LOP3.LUT R2, R2, UR7, RZ, 0x3c, !PT ;  /* 0x0000000702027c12 */ /* 0x000fc8000f8e3cff */
[----:B-1----:R-:W-:-:S04]  /*2580*/  SHF.L.U32 R3, R2, 0x1f, RZ ;  /* 0x0000001f02037819 */ /* 0x002fc800000006ff */
[----:B------:R-:W1:Y:S02]  /*2590*/  SYNCS.PHASECHK.TRANS64.TRYWAIT P0, [UR5], R3 ;  /* 0x00000003ff0075a7 */ /* 0x000e640008001105 */
[----:B-1----:R-:W-:Y:S05]  /*25a0*/  @!P0 BRA `(.L_x_38) ;  /* 0x0000004c00948947 */ /* 0x002fea0003800000 */
.L_x_126:
        /* <DEDUP_REMOVED lines=9> */
.L_x_128:
        /* <DEDUP_REMOVED lines=9> */
.L_x_130:
[----:B------:R-:W-:-:S04]  /*26d0*/  UIADD3 UR6, UPT, UPT, UR6, 0x1, URZ ;  /* 0x0000000106067890 */ /* 0x000fc8000fffe0ff */
[----:B------:R-:W-:-:S04]  /*26e0*/  UISETP.NE.AND UP0, UPT, UR6, 0x6, UPT ;  /* 0x000000060600788c */ /* 0x000fc8000bf05270 */
[----:B------:R-:W-:Y:S02]  /*26f0*/  USEL UR5, URZ, 0x1, UP0 ;  /* 0x00000001ff057887 */ /* 0x000fe40008000000 */
[----:B------:R-:W-:-:S04]  /*2700*/  USEL UR6, UR6, URZ, UP0 ;  /* 0x000000ff06067287 */ /* 0x000fc80008000000 */
[----:B------:R-:W-:Y:S01]  /*2710*/  ULEA UR6, UR6, UR4, 0x3 ;  /* 0x0000000406067291 */ /* 0x000fe2000f8e18ff */
[----:B------:R-:W-:-:S04]  /*2720*/  LOP3.LUT R2, R2, UR5, RZ, 0x3c, !PT ;  /* 0x0000000502027c12 */ /* 0x000fc8000f8e3cff */
[----:B------:R-:W-:Y:S01]  /*2730*/  SHF.L.U32 R2, R2, 0x1f, RZ ;  /* 0x0000001f02027819 */ /* 0x000fe200000006ff */
[----:B-1--4-:R-:W-:-:S07]  /*2740*/  IMAD.U32 R0, RZ, RZ, UR6 ;  /* 0x00000006ff007e24 */ /* 0x012fce000f8e00ff */
.L_x_41:
[----:B-1----:R1:W2:Y:S02]  /*2750*/  SYNCS.PHASECHK.TRANS64.TRYWAIT P0, [R0+URZ], R2 ;  /* 0x00000002000075a7 */ /* 0x0022a400080011ff */
[----:B--2---:R-:W-:Y:S05]  /*2760*/  @!P0 NANOSLEEP.SYNCS 0x989680 ;  /* 0x009896800000895d */ /* 0x004fea0003900000 */
[----:B------:R-:W2:Y:S02]  /*2770*/  @!P0 SYNCS.PHASECHK.TRANS64 P0, [R0+URZ], R2 ;  /* 0x00000002000085a7 */ /* 0x000ea400080010ff */
[----:B--2---:R-:W-:Y:S05]  /*2780*/  @P0 EXIT ;  /* 0x000000000000094d */ /* 0x004fea0003800000 */
[----:B------:R-:W-:Y:S05]  /*2790*/  BRA `(.L_x_41) ;  /* 0xfffffffc00ec7947 */ /* 0x000fea000383ffff */
.L_x_17:
[----:B------:R-:W-:-:S04]  /*27a0*/  UISETP.NE.AND UP1, UPT, UR37, URZ, UPT ;  /* 0x000000ff2500728c */ /* 0x000fc8000bf25270 */
[----:B------:R-:W-:-:S09]  /*27b0*/  UISETP.NE.OR UP1, UPT, UR8, 0x1, UP1 ;  /* 0x000000010800788c */ /* 0x000fd20008f25670 */
[----:B------:R-:W-:Y:S05]  /*27c0*/  BRA.U UP1, `(.L_x_42) ;  /* 0x0000000501487547 */ /* 0x000fea000b800000 */
[----:B------:R-:W-:Y:S01]  /*27d0*/  ISETP.NE.AND P2, PT, R2, RZ, PT ;  /* 0x000000ff0200720c */ /* 0x000fe20003f45270 */
[----:B------:R-:W-:Y:S01]  /*27e0*/  IMAD.MOV.U32 R12, RZ, RZ, 0x1 ;  /* 0x00000001ff0c7424 */ /* 0x000fe200078e00ff */
[----:B------:R-:W-:Y:S02]  /*27f0*/  CS2R R10, SRZ ;  /* 0x00000000000a7805 */ /* 0x000fe4000001ff00 */
[----:B------:R-:W-:Y:S01]  /*2800*/  CS2R R8, SRZ ;  /* 0x0000000000087805 */ /* 0x000fe2000001ff00 */
[----:B------:R-:W-:Y:S01]  /*2810*/  UMOV UR4, 0x400 ;  /* 0x0000040000047882 */ /* 0x000fe20000000000 */
[----:B------:R-:W-:Y:S01]  /*2820*/  UMOV UR6, URZ ;  /* 0x000000ff00067c82 */ /* 0x000fe20008000000 */
[----:B------:R-:W-:-:S12]  /*2830*/  ULEA UR37, UR37, UR4, 0x18 ;  /* 0x0000000425257291 */ /* 0x000fd8000f8ec0ff */
.L_x_46:
[----:B------:R-:W-:Y:S02]  /*2840*/  LEA R0, R8, UR37, 0x3 ;  /* 0x0000002508007c11 */ /* 0x000fe4000f8e18ff */
[----:B------:R-:W-:-:S03]  /*2850*/  SHF.L.U32 R4, R9, 0x1f, RZ ;  /* 0x0000001f09047819 */ /* 0x000fc600000006ff */
[----:B------:R-:W-:Y:S01]  /*2860*/  VIADD R5, R0, 0x110 ;  /* 0x0000011000057836 */ /* 0x000fe20000000000 */
[----:B------:R-:W1:Y:S02]  /*2870*/  SYNCS.PHASECHK.TRANS64.TRYWAIT P0, [R0+URZ+0x100], R4 ;  /* 0x00010004000075a7 */ /* 0x000e6400080011ff */
[----:B-1----:R-:W-:Y:S05]  /*2880*/  @!P0 BRA `(.L_x_43) ;  /* 0x0000004c00248947 */ /* 0x002fea0003800000 */
.L_x_131:
[----:B------:R-:W-:Y:S01]  /*2890*/  ULEA UR5, UR6, UR37, 0x3 ;  /* 0x0000002506057291 */ /* 0x000fe2000f8e18ff */
[----:B-1----:R-:W-:Y:S01]  /*28a0*/  PRMT R0, RZ, 0x654, R5 ;  /* 0x00000654ff007816 */ /* 0x002fe20000000005 */
[----:B------:R-:W-:Y:S01]  /*28b0*/  @!P2 IMAD.MOV.U32 R4, RZ, RZ, 0x10 ;  /* 0x00000010ff04a424 */ /* 0x000fe200078e00ff */
[----:B------:R-:W-:Y:S01]  /*28c0*/  SHF.L.U32 R5, R12, 0x1f, RZ ;  /* 0x0000001f0c057819 */ /* 0x000fe200000006ff */
[----:B------:R-:W-:Y:S01]  /*28d0*/  UIADD3 UR4, UPT, UPT, UR5, 0xa0, URZ ;  /* 0x000000a005047890 */ /* 0x000fe2000fffe0ff */
[----:B------:R1:W-:Y:S05]  /*28e0*/  SYNCS.ARRIVE.TRANS64.RED.A1T0 RZ, [R0+URZ], RZ ;  /* 0x000000ff00ff79a7 */ /* 0x0003ea00081004ff */
[----:B------:R-:W-:Y:S01]  /*28f0*/  IMAD.U32 R6, RZ, RZ, UR4 ;  /* 0x00000004ff067e24 */ /* 0x000fe2000f8e00ff */
[----:B------:R-:W2:Y:S04]  /*2900*/  SYNCS.PHASECHK.TRANS64.TRYWAIT P0, [UR5+0xb0], R5 ;  /* 0x0000b005ff0075a7 */ /* 0x000ea80008001105 */
[----:B------:R-:W-:Y:S01]  /*2910*/  PRMT R6, R2, 0x654, R6 ;  /* 0x0000065402067816 */ /* 0x000fe20000000006 */
[----:B-12---:R-:W-:Y:S06]  /*2920*/  @!P0 BRA `(.L_x_44) ;  /* 0x0000004c00108947 */ /* 0x006fec0003800000 */
.L_x_133:
[----:B------:R-:W-:Y:S01]  /*2930*/  ULEA UR4, UR6, UR37, 0x4 ;  /* 0x0000002506047291 */ /* 0x000fe2000f8e20ff */
[----:B------:R-:W-:Y:S01]  /*2940*/  SEL R3, R6, R3, !P2 ;  /* 0x0000000306037207 */ /* 0x000fe20005000000 */
[----:B------:R-:W-:Y:S01]  /*2950*/  UIADD3 UR5, UPT, UPT, UR5, 0xa0, URZ ;  /* 0x000000a005057890 */ /* 0x000fe2000fffe0ff */
[----:B-1----:R-:W-:Y:S01]  /*2960*/  LEA R0, R11, UR37, 0x3 ;  /* 0x000000250b007c11 */ /* 0x002fe2000f8e18ff */
[----:B------:R-:W-:Y:S01]  /*2970*/  UIADD3 UR4, UPT, UPT, UR4, 0x130, URZ ;  /* 0x0000013004047890 */ /* 0x000fe2000fffe0ff */
[----:B------:R1:W-:Y:S01]  /*2980*/  @!P2 SYNCS.ARRIVE.TRANS64.RED RZ, [R3+URZ], R4 ;  /* 0x0000000403ffa9a7 */ /* 0x0003e200080004ff */
[----:B------:R-:W-:Y:S01]  /*2990*/  UIADD3 UR6, UPT, UPT, UR6, 0x1, URZ ;  /* 0x0000000106067890 */ /* 0x000fe2000fffe0ff */
[----:B------:R-:W-:-:S03]  /*29a0*/  VIADD R8, R8, 0x1 ;  /* 0x0000000108087836 */ /* 0x000fc60000000000 */
[----:B------:R-:W-:Y:S02]  /*29b0*/  UISETP.NE.AND UP0, UPT, UR6, 0x2, UPT ;  /* 0x000000020600788c */ /* 0x000fe4000bf05270 */
[----:B------:R-:W-:Y:S01]  /*29c0*/  ISETP.NE.AND P0, PT, R8, 0x2, PT ;  /* 0x000000020800780c */ /* 0x000fe20003f05270 */
[----:B------:R-:W-:Y:S06]  /*29d0*/  UGETNEXTWORKID.BROADCAST [UR4], [UR5] ;  /* 0x00000000040073ca */ /* 0x000fec0008000100 */
[----:B------:R-:W-:Y:S02]  /*29e0*/  USEL UR4, URZ, 0x1, UP0 ;  /* 0x00000001ff047887 */ /* 0x000fe40008000000 */
[----:B------:R-:W-:-:S04]  /*29f0*/  USEL UR6, UR6, URZ, UP0 ;  /* 0x000000ff06067287 */ /* 0x000fc80008000000 */
[----:B------:R-:W-:Y:S02]  /*2a00*/  LOP3.LUT R12, R12, UR4, RZ, 0x3c, !PT ;  /* 0x000000040c0c7c12 */ /* 0x000fe4000f8e3cff */
[----:B-1----:R-:W-:-:S04]  /*2a10*/  SHF.L.U32 R4, R10, 0x1f, RZ ;  /* 0x0000001f0a047819 */ /* 0x002fc800000006ff */
[----:B------:R-:W1:Y:S02]  /*2a20*/  SYNCS.PHASECHK.TRANS64.TRYWAIT P1, [R0+URZ+0xa0], R4 ;  /* 0x0000a004000075a7 */ /* 0x000e6400080211ff */
[----:B-1----:R-:W-:Y:S05]  /*2a30*/  @!P1 BRA `(.L_x_45) ;  /* 0x0000004800e49947 */ /* 0x002fea0003800000 */
.L_x_134:
[C---:B-1----:R-:W-:Y:S01]  /*2a40*/  LEA R4, R11.reuse, UR37, 0x4 ;  /* 0x000000250b047c11 */ /* 0x042fe2000f8e20ff */
[----:B------:R-:W-:Y:S01]  /*2a50*/  VIADD R0, R0, 0xb0 ;  /* 0x000000b000007836 */ /* 0x000fe20000000000 */
[----:B------:R-:W-:Y:S01]  /*2a60*/  SEL R8, R8, RZ, P0 ;  /* 0x000000ff08087207 */ /* 0x000fe20000000000 */
[----:B------:R-:W-:-:S03]  /*2a70*/  VIADD R11, R11, 0x1 ;  /* 0x000000010b0b7836 */ /* 0x000fc60000000000 */
[----:B------:R-:W1:Y:S01]  /*2a80*/  LDS.128 R4, [R4+0x130] ;  /* 0x0001300004047984 */ /* 0x000e620000000c00 */
[----:B------:R-:W-:Y:S02]  /*2a90*/  PRMT R0, RZ, 0x654, R0 ;  /* 0x00000654ff007816 */ /* 0x000fe40000000000 */
[C---:B------:R-:W-:Y:S01]  /*2aa0*/  ISETP.NE.AND P1, PT, R11.reuse, 0x2, PT ;  /* 0x000000020b00780c */ /* 0x040fe20003f25270 */
[----:B------:R-:W-:Y:S01]  /*2ab0*/  @!PT LDS RZ, [RZ] ;  /* 0x00000000fffff984 */ /* 0x000fe20000000800 */
[----:B------:R-:W-:Y:S01]  /*2ac0*/  @!PT LDS RZ, [RZ] ;  /* 0x00000000fffff984 */ /* 0x000fe20000000800 */
[----:B------:R-:W-:Y:S01]  /*2ad0*/  @!PT LDS RZ, [RZ] ;  /* 0x00000000fffff984 */ /* 0x000fe20000000800 */
[----:B------:R-:W-:Y:S01]  /*2ae0*/  @!PT LDS RZ, [RZ] ;  /* 0x00000000fffff984 */ /* 0x000fe20000000800 */
[----:B------:R2:W-:Y:S06]  /*2af0*/  MEMBAR.ALL.CTA ;  /* 0x0000000000007992 */ /* 0x0005ec0000008000 */
[----:B--2---:R-:W2:Y:S01]  /*2b00*/  FENCE.VIEW.ASYNC.S ;  /* 0x00000000000073c6 */ /* 0x004ea20000000000 */
[----:B------:R-:W-:Y:S01]  /*2b10*/  SEL R11, R11, RZ, P1 ;  /* 0x000000ff0b0b7207 */ /* 0x000fe20000800000 */
[----:B--2---:R2:W-:Y:S01]  /*2b20*/  SYNCS.ARRIVE.TRANS64.RED.A1T0 RZ, [R0+URZ], RZ ;  /* 0x000000ff00ff79a7 */ /* 0x0045e200081004ff */
[----:B-1----:R-:W-:-:S02]  /*2b30*/  LOP3.LUT P3, RZ, R6, 0x1, RZ, 0xc0, !PT ;  /* 0x0000000106ff7812 */ /* 0x002fc4000786c0ff */
[----:B------:R-:W-:-:S04]  /*2b40*/  SEL R4, RZ, 0x1, P1 ;  /* 0x00000001ff047807 */ /* 0x000fc80000800000 */
[----:B------:R-:W-:Y:S02]  /*2b50*/  LOP3.LUT R10, R10, R4, RZ, 0x3c, !PT ;  /* 0x000000040a0a7212 */ /* 0x000fe400078e3cff */
[----:B--2---:R-:W-:-:S04]  /*2b60*/  SEL R0, RZ, 0x1, P0 ;  /* 0x00000001ff007807 */ /* 0x004fc80000000000 */
[----:B------:R-:W-:Y:S01]  /*2b70*/  LOP3.LUT R9, R9, R0, RZ, 0x3c, !PT ;  /* 0x0000000009097212 */ /* 0x000fe200078e3cff */
[----:B------:R-:W-:Y:S06]  /*2b80*/  @P3 BRA `(.L_x_46) ;  /* 0xfffffffc002c3947 */ /* 0x000fec000383ffff */
[----:B------:R-:W-:Y:S01]  /*2b90*/  ULEA UR5, UR6, UR37, 0x3 ;  /* 0x0000002506057291 */ /* 0x000fe2000f8e18ff */
[----:B------:R-:W-:-:S08]  /*2ba0*/  SHF.L.U32 R2, R12, 0x1f, RZ ;  /* 0x0000001f0c027819 */ /* 0x000fd000000006ff */
[----:B------:R-:W1:Y:S02]  /*2bb0*/  SYNCS.PHASECHK.TRANS64 P0, [UR5+0xb0], R2 ;  /* 0x0000b002ff0075a7 */ /* 0x000e640008001005 */
[----:B-1----:R-:W-:Y:S05]  /*2bc0*/  @P0 BRA `(.L_x_47) ;  /* 0x0000000000080947 */ /* 0x002fea0003800000 */
[----:B------:R-:W1:Y:S02]  /*2bd0*/  SYNCS.PHASECHK.TRANS64.TRYWAIT P0, [UR5+0xb0], R2 ;  /* 0x0000b002ff0075a7 */ /* 0x000e640008001105 */
[----:B-1----:R-:W-:Y:S05]  /*2be0*/  @!P0 BRA `(.L_x_48) ;  /* 0x00000048008c8947 */ /* 0x002fea0003800000 */
.L_x_47:
[----:B------:R-:W-:-:S04]  /*2bf0*/  UIADD3 UR4, UPT, UPT, UR6, 0x1, URZ ;  /* 0x0000000106047890 */ /* 0x000fc8000fffe0ff */
[----:B------:R-:W-:-:S04]  /*2c00*/  UISETP.NE.AND UP0, UPT, UR4, 0x2, UPT ;  /* 0x000000020400788c */ /* 0x000fc8000bf05270 */
[----:B------:R-:W-:Y:S02]  /*2c10*/  USEL UR7, URZ, 0x1, UP0 ;  /* 0x00000001ff077887 */ /* 0x000fe40008000000 */
[----:B------:R-:W-:-:S04]  /*2c20*/  USEL UR4, UR4, URZ, UP0 ;  /* 0x000000ff04047287 */ /* 0x000fc80008000000 */
[----:B------:R-:W-:Y:S01]  /*2c30*/  ULEA UR4, UR4, UR37, 0x3 ;  /* 0x0000002504047291 */ /* 0x000fe2000f8e18ff */
[----:B-1----:R-:W-:-:S04]  /*2c40*/  LOP3.LUT R2, R12, UR7, RZ, 0x3c, !PT ;  /* 0x000000070c027c12 */ /* 0x002fc8000f8e3cff */
[----:B------:R-:W-:-:S04]  /*2c50*/  SHF.L.U32 R0, R2, 0x1f, RZ ;  /* 0x0000001f02007819 */ /* 0x000fc800000006ff */
[----:B------:R-:W1:Y:S02]  /*2c60*/  SYNCS.PHASECHK.TRANS64 P0, [UR4+0xb0], R0 ;  /* 0x0000b000ff0075a7 */ /* 0x000e640008001004 */
[----:B-1----:R-:W-:Y:S05]  /*2c70*/  @P0 EXIT ;  /* 0x000000000000094d */ /* 0x002fea0003800000 */
[----:B------:R-:W-:Y:S02]  /*2c80*/  SHF.L.U32 R2, R2, 0x1f, RZ ;  /* 0x0000001f02027819 */ /* 0x000fe400000006ff */
[----:B------:R-:W-:-:S07]  /*2c90*/  MOV R0, UR4 ;  /* 0x0000000400007c02 */ /* 0x000fce0008000f00 */
.L_x_49:
[----:B-1----:R1:W2:Y:S02]  /*2ca0*/  SYNCS.PHASECHK.TRANS64.TRYWAIT P0, [R0+URZ+0xb0], R2 ;  /* 0x0000b002000075a7 */ /* 0x0022a400080011ff */
[----:B--2---:R-:W-:Y:S05]  /*2cb0*/  @!P0 NANOSLEEP.SYNCS 0x989680 ;  /* 0x009896800000895d */ /* 0x004fea0003900000 */
[----:B------:R-:W2:Y:S02]  /*2cc0*/  @!P0 SYNCS.PHASECHK.TRANS64 P0, [R0+URZ+0xb0], R2 ;  /* 0x0000b002000085a7 */ /* 0x000ea400080010ff */
[----:B--2---:R-:W-:Y:S05]  /*2cd0*/  @P0 EXIT ;  /* 0x000000000000094d */ /* 0x004fea0003800000 */
[----:B------:R-:W-:Y:S05]  /*2ce0*/  BRA `(.L_x_49) ;  /* 0xfffffffc00ec7947 */ /* 0x000fea000383ffff */
.L_x_42:
[----:B------:R-:W-:-:S09]  /*2cf0*/  UISETP.NE.AND UP1, UPT, UR8, URZ, UPT ;  /* 0x000000ff0800728c */ /* 0x000fd2000bf25270 */
[----:B------:R-:W-:Y:S05]  /*2d00*/  BRA.U UP1, `(.L_x_50) ;  /* 0x00000011013c7547 */ /* 0x000fea000b800000 */
[----:B------:R-:W-:Y:S01]  /*2d10*/  UMOV UR4, 0x40 ;  /* 0x0000004000047882 */ /* 0x000fe20000000000 */
[----:B------:R-:W-:Y:S01]  /*2d20*/  NOP ;  /* 0x0000000000007918 */ /* 0x000fe20000000000 */
[----:B------:R-:W-:Y:S01]  /*2d30*/  ULEA UR4, UR37, UR4, 0x18 ;  /* 0x0000000425047291 */ /* 0x000fe2000f8ec0ff */
[----:B------:R-:W-:Y:S02]  /*2d40*/  UMOV UR5, 0x400 ;  /* 0x0000040000057882 */ /* 0x000fe40000000000 */
[----:B------:R-:W-:-:S06]  /*2d50*/  ULEA UR37, UR37, UR5, 0x18 ;  /* 0x0000000525257291 */ /* 0x000fcc000f8ec0ff */
[----:B------:R-:W1:Y:S02]  /*2d60*/  LDS.U8 R0, [UR4+0x1c] ;  /* 0x00001c04ff007984 */ /* 0x000e640008000000 */
[----:B-1----:R-:W-:-:S13]  /*2d70*/  ISETP.NE.AND P0, PT, R0, RZ, PT ;  /* 0x000000ff0000720c */ /* 0x002fda0003f05270 */
[----:B------:R-:W-:Y:S05]  /*2d80*/  @P0 BRA `(.L_x_51) ;  /* 0x0000000000580947 */ /* 0x000fea0003800000 */
[----:B------:R-:W-:-:S13]  /*2d90*/  ELECT P0, URZ, PT ;  /* 0x0000000000ff782f */ /* 0x000fda0003800000 */
[----:B------:R-:W-:Y:S05]  /*2da0*/  @!P0 BRA `(.L_x_52) ;  /* 0x0000000000608947 */ /* 0x000fea0003800000 */
[----:B------:R-:W-:Y:S01]  /*2db0*/  UMOV UR5, 0x10 ;  /* 0x0000001000057882 */ /* 0x000fe20000000000 */
[----:B------:R-:W-:Y:S01]  /*2dc0*/  HFMA2 R0, -RZ, RZ, 0, 5.9604644775390625e-08 ;  /* 0x00000001ff007431 */ /* 0x000fe200000001ff */
[----:B------:R-:W-:-:S03]  /*2dd0*/  MOV R2, 0xffff ;  /* 0x0000ffff00027802 */ /* 0x000fc60000000f00 */
[----:B------:R-:W-:Y:S04]  /*2de0*/  DEPBAR.LE SB1, 0x36 ;  /* 0x00009d800000791a */ /* 0x000fe80000000000 */
[----:B------:R-:W1:Y:S02]  /*2df0*/  UTCATOMSWS.FIND_AND_SET.ALIGN UP0, UR5, UR5 ;  /* 0x00000005000575e3 */ /* 0x000e640008000800 */
[----:B-1----:R-:W-:Y:S01]  /*2e00*/  MOV R3, UR5 ;  /* 0x0000000500037c02 */ /* 0x002fe20008000f00 */
[----:B------:R-:W-:Y:S06]  /*2e10*/  BRA.U UP0, `(.L_x_53) ;  /* 0x0000000100187547 */ /* 0x000fec000b800000 */
.L_x_54:
[----:B------:R-:W-:Y:S05]  /*2e20*/  NANOSLEEP 0x64 ;  /* 0x000000640000795d */ /* 0x000fea0003800000 */
[----:B------:R-:W-:-:S05]  /*2e30*/  UMOV UR5, 0x10 ;  /* 0x0000001000057882 */ /* 0x000fca0000000000 */
[----:B------:R-:W-:Y:S04]  /*2e40*/  DEPBAR.LE SB1, 0x36 ;  /* 0x00009d800000791a */ /* 0x000fe80000000000 */
[----:B------:R-:W1:Y:S02]  /*2e50*/  UTCATOMSWS.FIND_AND_SET.ALIGN UP0, UR5, UR5 ;  /* 0x00000005000575e3 */ /* 0x000e640008000800 */
[----:B-1----:R-:W-:Y:S01]  /*2e60*/  MOV R3, UR5 ;  /* 0x0000000500037c02 */ /* 0x002fe20008000f00 */
[----:B------:R-:W-:Y:S05]  /*2e70*/  BRA.U !UP0, `(.L_x_54) ;  /* 0xfffffffd08e87547 */ /* 0x000fea000b83ffff */
.L_x_53:
[-C--:B------:R-:W-:Y:S02]  /*2e80*/  SHF.L.U32 R2, R2, R3.reuse, RZ ;  /* 0x0000000302027219 */ /* 0x080fe400000006ff */
[----:B------:R-:W-:Y:S01]  /*2e90*/  SHF.L.U32 R0, R0, R3, RZ ;  /* 0x0000000300007219 */ /* 0x000fe200000006ff */
[----:B------:R-:W-:Y:S02]  /*2ea0*/  IMAD.SHL.U32 R3, R3, 0x20, RZ ;  /* 0x0000002003037824 */ /* 0x000fe400078e00ff */
[----:B------:R1:W-:Y:S04]  /*2eb0*/  ATOMS.OR RZ, [UR4+0x14], R2 ;  /* 0x00001402ffff798c */ /* 0x0003e8000b000004 */
[----:B------:R1:W-:Y:S04]  /*2ec0*/  ATOMS.OR RZ, [UR4+0x18], R0 ;  /* 0x00001800ffff798c */ /* 0x0003e8000b000004 */
[----:B------:R1:W-:Y:S01]  /*2ed0*/  STS [UR37+0x150], R3 ;  /* 0x00015003ff007988 */ /* 0x0003e20008000825 */
[----:B------:R-:W-:Y:S05]  /*2ee0*/  BRA `(.L_x_52) ;  /* 0x0000000000107947 */ /* 0x000fea0003800000 */
.L_x_51:
[----:B------:R-:W-:Y:S02]  /*2ef0*/  MOV R0, 0xffffffff ;  /* 0xffffffff00007802 */ /* 0x000fe40000000f00 */
[----:B------:R-:W-:-:S03]  /*2f00*/  MOV R2, 0x2f30 ;  /* 0x00002f3000027802 */ /* 0x000fc60000000f00 */
[----:B------:R1:W-:Y:S04]  /*2f10*/  STS [UR37+0x150], R0 ;  /* 0x00015000ff007988 */ /* 0x0003e80008000825 */
[----:B-1-3-5:R-:W-:Y:S05]  /*2f20*/  CALL.REL.NOINC `($__internal_1_$__cuda_sm10x_tcgen05_guardrail_trap_phase_invalid_during_alloc) ;  /* 0x0000004c00607944 */ /* 0x02afea0003c00000 */
.L_x_52:
[----:B------:R-:W-:Y:S05]  /*2f30*/  WARPSYNC.ALL ;  /* 0x0000000000007948 */ /* 0x000fea0003800000 */
[----:B------:R-:W2:Y:S01]  /*2f40*/  S2UR UR5, SR_CgaCtaId ;  /* 0x00000000000579c3 */ /* 0x000ea20000008800 */
[----:B------:R-:W-:Y:S01]  /*2f50*/  UMOV UR4, 0x400 ;  /* 0x0000040000047882 */ /* 0x000fe20000000000 */
[----:B------:R-:W-:-:S06]  /*2f60*/  NOP ;  /* 0x0000000000007918 */ /* 0x000fcc0000000000 */
[----:B------:R-:W-:Y:S06]  /*2f70*/  BAR.ARV 0x6, 0xa0 ;  /* 0x0182800000007b1d */ /* 0x000fec0000002000 */
[----:B------:R-:W4:Y:S01]  /*2f80*/  LDCU UR7, c[0x0][0x38c] ;  /* 0x00007180ff0777ac */ /* 0x000f220008000800 */
[----:B------:R-:W-:Y:S01]  /*2f90*/  IMAD.MOV.U32 R11, RZ, RZ, 0x1 ;  /* 0x00000001ff0b7424 */ /* 0x000fe200078e00ff */
[----:B------:R-:W-:Y:S01]  /*2fa0*/  CS2R R8, SRZ ;  /* 0x0000000000087805 */ /* 0x000fe2000001ff00 */
[----:B------:R-:W-:Y:S01]  /*2fb0*/  IMAD.MOV.U32 R10, RZ, RZ, RZ ;  /* 0x000000ffff0a7224 */ /* 0x000fe200078e00ff */
[----:B------:R-:W3:Y:S01]  /*2fc0*/  LDCU UR6, c[0x0][0x38c] ;  /* 0x00007180ff0677ac */ /* 0x000ee20008000800 */
[----:B------:R-:W-:Y:S01]  /*2fd0*/  UMOV UR15, URZ ;  /* 0x000000ff000f7c82 */ /* 0x000fe20008000000 */
[----:B------:R-:W-:Y:S01]  /*2fe0*/  UMOV UR14, URZ ;  /* 0x000000ff000e7c82 */ /* 0x000fe20008000000 */
[----:B--2---:R-:W-:Y:S01]  /*2ff0*/  ULEA UR5, UR5, UR4, 0x18 ;  /* 0x0000000405057291 */ /* 0x004fe2000f8ec0ff */
[----:B------:R-:W-:Y:S01]  /*3000*/  UMOV UR32, 0x0 ;  /* 0x0000000000207882 */ /* 0x000fe20000000000 */
[----:B------:R-:W-:-:S02]  /*3010*/  UMOV UR33, 0x4100490 ;  /* 0x0410049000217882 */ /* 0x000fc40000000000 */
[----:B------:R-:W-:Y:S02]  /*3020*/  UIADD3 UR9, UPT, UPT, UR5, 0x3400, URZ ;  /* 0x0000340005097890 */ /* 0x000fe4000fffe0ff */
[----:B------:R-:W-:Y:S02]  /*3030*/  UIADD3 UR10, UPT, UPT, UR5, 0x1b400, URZ ;  /* 0x0001b400050a7890 */ /* 0x000fe4000fffe0ff */
[----:B----4-:R-:W-:Y:S01]  /*3040*/  UIADD3 UR7, UPT, UPT, UR7, 0x7f, URZ ;  /* 0x0000007f07077890 */ /* 0x010fe2000fffe0ff */
[----:B-1----:R-:W1:Y:S01]  /*3050*/  LDS R0, [UR5+0x150] ;  /* 0x00015005ff007984 */ /* 0x002e620008000800 */
[----:B------:R-:W-:Y:S02]  /*3060*/  USHF.R.U32.HI UR9, URZ, 0x4, UR9 ;  /* 0x00000004ff097899 */ /* 0x000fe40008011609 */
[----:B------:R-:W-:Y:S02]  /*3070*/  USHF.R.S32.HI UR4, URZ, 0x1f, UR7 ;  /* 0x0000001fff047899 */ /* 0x000fe40008011407 */
[----:B------:R-:W-:-:S02]  /*3080*/  USHF.R.U32.HI UR10, URZ, 0x4, UR10 ;  /* 0x00000004ff0a7899 */ /* 0x000fc4000801160a */
[----:B------:R-:W-:Y:S02]  /*3090*/  ULEA.HI UR4, UR4, UR7, URZ, 0x7 ;  /* 0x0000000704047291 */ /* 0x000fe4000f8f38ff */
[----:B------:R-:W-:Y:S02]  /*30a0*/  ULOP3.LUT UR9, UR9, 0x3fff, URZ, 0xc0, !UPT ;  /* 0x00003fff09097892 */ /* 0x000fe4000f8ec0ff */
[----:B------:R-:W-:Y:S02]  /*30b0*/  USHF.R.S32.HI UR4, URZ, 0x7, UR4 ;  /* 0x00000007ff047899 */ /* 0x000fe40008011404 */
[----:B------:R-:W-:Y:S02]  /*30c0*/  ULOP3.LUT UR10, UR10, 0x3fff, URZ, 0xc0, !UPT ;  /* 0x00003fff0a0a7892 */ /* 0x000fe4000f8ec0ff */
[----:B------:R-:W-:Y:S01]  /*30d0*/  UISETP.LT.AND UP0, UPT, UR4, 0x1, UPT ;  /* 0x000000010400788c */ /* 0x000fe2000bf01270 */
[----:B------:R-:W-:Y:S01]  /*30e0*/  UMOV UR30, 0x0 ;  /* 0x00000000001e7882 */ /* 0x000fe20000000000 */
[----:B------:R-:W-:-:S02]  /*30f0*/  UMOV UR31, 0x4100490 ;  /* 0x04100490001f7882 */ /* 0x000fc40000000000 */
[----:B------:R-:W-:Y:S01]  /*3100*/  USEL UR8, UR4, 0x1, !UP0 ;  /* 0x0000000104087887 */ /* 0x000fe2000c000000 */
[----:B------:R-:W-:Y:S01]  /*3110*/  UMOV UR28, 0x0 ;  /* 0x00000000001c7882 */ /* 0x000fe20000000000 */
[----:B------:R-:W-:Y:S01]  /*3120*/  UMOV UR29, 0x4100490 ;  /* 0x04100490001d7882 */ /* 0x000fe20000000000 */
[----:B------:R-:W-:Y:S01]  /*3130*/  UMOV UR26, 0x0 ;  /* 0x00000000001a7882 */ /* 0x000fe20000000000 */
[----:B------:R-:W-:Y:S01]  /*3140*/  UMOV UR27, 0x4100490 ;  /* 0x04100490001b7882 */ /* 0x000fe20000000000 */
[----:B------:R-:W-:Y:S01]  /*3150*/  UMOV UR24, 0x0 ;  /* 0x0000000000187882 */ /* 0x000fe20000000000 */
[----:B------:R-:W-:Y:S01]  /*3160*/  UMOV UR25, 0x4100490 ;  /* 0x0410049000197882 */ /* 0x000fe20000000000 */
[----:B------:R-:W-:Y:S01]  /*3170*/  UMOV UR22, 0x0 ;  /* 0x0000000000167882 */ /* 0x000fe20000000000 */
[----:B------:R-:W-:Y:S01]  /*3180*/  UMOV UR23, 0x4100490 ;  /* 0x0410049000177882 */ /* 0x000fe20000000000 */
[----:B------:R-:W-:Y:S02]  /*3190*/  ULOP3.LUT UR9, UR9, 0x10000, URZ, 0xfc, !UPT ;  /* 0x0001000009097892 */ /* 0x000fe4000f8efcff */
[----:B------:R-:W-:-:S02]  /*31a0*/  ULOP3.LUT UR10, UR10, 0x10000, URZ, 0xfc, !UPT ;  /* 0x000100000a0a7892 */ /* 0x000fc4000f8efcff */
[----:B------:R-:W-:Y:S02]  /*31b0*/  UIADD3 UR8, UPT, UPT, -UR8, URZ, URZ ;  /* 0x000000ff08087290 */ /* 0x000fe4000fffe1ff */
[----:B---3--:R-:W-:Y:S01]  /*31c0*/  UISETP.GE.AND UP3, UPT, UR6, 0x1, UPT ;  /* 0x000000010600788c */ /* 0x008fe2000bf66270 */
[----:B------:R-:W-:Y:S01]  /*31d0*/  UMOV UR20, 0x0 ;  /* 0x0000000000147882 */ /* 0x000fe20000000000 */
[----:B------:R-:W-:Y:S01]  /*31e0*/  UMOV UR21, 0x4100490 ;  /* 0x0410049000157882 */ /* 0x000fe20000000000 */
[----:B------:R-:W-:Y:S01]  /*31f0*/  UMOV UR18, 0x0 ;  /* 0x0000000000127882 */ /* 0x000fe20000000000 */
[----:B-1----:R-:W-:Y:S01]  /*3200*/  R2UR UR16, R0 ;  /* 0x00000000001072ca */ /* 0x002fe200000e0000 */
[----:B------:R-:W-:-:S14]  /*3210*/  UMOV UR19, 0x4100490 ;  /* 0x0410049000137882 */ /* 0x000fdc0000000000 */
.L_x_61:
[----:B------:R-:W-:Y:S02]  /*3220*/  LEA R0, R10, UR5, 0x3 ;  /* 0x000000050a007c11 */ /* 0x000fe4000f8e18ff */
[----:B------:R-:W-:Y:S02]  /*3230*/  SHF.L.U32 R2, R9, 0x1f, RZ ;  /* 0x0000001f09027819 */ /* 0x000fe400000006ff */
[----:B------:R-:W-:Y:S01]  /*3240*/  PLOP3.LUT P0, PT, PT, PT, UP3, 0x80, 0x8 ;  /* 0x000000000008781c */ /* 0x000fe20003f0f038 */
[----:B------:R-:W-:Y:S01]  /*3250*/  VIADD R3, R0, 0xb0 ;  /* 0x000000b000037836 */ /* 0x000fe20000000000 */
[----:B-1----:R-:W1:Y:S02]  /*3260*/  SYNCS.PHASECHK.TRANS64.TRYWAIT P1, [R0+URZ+0xa0], R2 ;  /* 0x0000a002000075a7 */ /* 0x002e6400080211ff */
[----:B-1-3--:R-:W-:Y:S09]  /*3270*/  @!P1 BRA `(.L_x_55) ;  /* 0x0000004400009947 */ /* 0x00aff20003800000 */
.L_x_136:
[----:B------:R-:W-:Y:S01]  /*3280*/  LEA R4, R10, UR5, 0x4 ;  /* 0x000000050a047c11 */ /* 0x000fe2000f8e20ff */
[----:B------:R-:W-:Y:S01]  /*3290*/  @UP3 ULEA UR7, UR14, UR5, 0x3 ;  /* 0x000000050e073291 */ /* 0x000fe2000f8e18ff */
[----:B------:R-:W-:Y:S01]  /*32a0*/  PLOP3.LUT P2, PT, PT, PT, PT, 0x80, 0x8 ;  /* 0x000000000008781c */ /* 0x000fe20003f4f070 */
[----:B------:R-:W-:Y:S01]  /*32b0*/  ULEA UR6, UR15, UR5, 0x3 ;  /* 0x000000050f067291 */ /* 0x000fe2000f8e18ff */
[----:B------:R-:W-:Y:S01]  /*32c0*/  PRMT R3, RZ, 0x654, R3 ;  /* 0x00000654ff037816 */ /* 0x000fe20000000003 */
[----:B------:R-:W-:Y:S01]  /*32d0*/  ULEA.HI UR11, UR15, UR15, URZ, 0x1 ;  /* 0x0000000f0f0b7291 */ /* 0x000fe2000f8f08ff */
[----:B------:R-:W2:Y:S01]  /*32e0*/  LDS.128 R4, [R4+0x130] ;  /* 0x0001300004047984 */ /* 0x000ea20000000c00 */
[----:B-1----:R-:W-:Y:S02]  /*32f0*/  @P0 SHF.L.U32 R2, R8, 0x1f, RZ ;  /* 0x0000001f08020819 */ /* 0x002fe400000006ff */
[----:B------:R-:W-:Y:S01]  /*3300*/  SHF.L.U32 R0, R11, 0x1f, RZ ;  /* 0x0000001f0b007819 */ /* 0x000fe200000006ff */
[----:B------:R-:W-:Y:S01]  /*3310*/  @!PT LDS RZ, [RZ] ;  /* 0x00000000fffff984 */ /* 0x000fe20000000800 */
[----:B------:R-:W-:Y:S01]  /*3320*/  @!PT LDS RZ, [RZ] ;  /* 0x00000000fffff984 */ /* 0x000fe20000000800 */
[----:B------:R-:W-:Y:S01]  /*3330*/  @!PT LDS RZ, [RZ] ;  /* 0x00000000fffff984 */ /* 0x000fe20000000800 */
[----:B------:R-:W-:Y:S01]  /*3340*/  @!PT LDS RZ, [RZ] ;  /* 0x00000000fffff984 */ /* 0x000fe20000000800 */
[----:B------:R1:W-:Y:S06]  /*3350*/  MEMBAR.ALL.CTA ;  /* 0x0000000000007992 */ /* 0x0003ec0000008000 */
[----:B-1----:R-:W1:Y:S02]  /*3360*/  FENCE.VIEW.ASYNC.S ;  /* 0x00000000000073c6 */ /* 0x002e640000000000 */
[----:B-1----:R1:W-:Y:S01]  /*3370*/  SYNCS.ARRIVE.TRANS64.RED.A1T0 RZ, [R3+URZ], RZ ;  /* 0x000000ff03ff79a7 */ /* 0x0023e200081004ff */
[----:B------:R1:W3:Y:S01]  /*3380*/  @P0 SYNCS.PHASECHK.TRANS64.TRYWAIT P2, [UR7], R2 ;  /* 0x00000002ff0005a7 */ /* 0x0002e20008041107 */
[----:B------:R-:W-:-:S02]  /*3390*/  USHF.L.U32 UR7, UR11, 0x5, URZ ;  /* 0x000000050b077899 */ /* 0x000fc400080006ff */
[----:B------:R-:W-:Y:S01]  /*33a0*/  ULOP3.LUT UR11, UR11, 0xffe, URZ, 0xc0, !UPT ;  /* 0x00000ffe0b0b7892 */ /* 0x000fe2000f8ec0ff */
[----:B--2---:R-:W-:Y:S01]  /*33b0*/  LOP3.LUT P1, RZ, R6, 0x1, RZ, 0xc0, !PT ;  /* 0x0000000106ff7812 */ /* 0x004fe2000782c0ff */
[----:B------:R-:W-:Y:S02]  /*33c0*/  ULOP3.LUT UR7, UR7, 0xffffffc0, URZ, 0xc0, !UPT ;  /* 0xffffffc007077892 */ /* 0x000fe4000f8ec0ff */
[----:B------:R-:W-:Y:S02]  /*33d0*/  UIADD3 UR11, UPT, UPT, -UR11, UR15, URZ ;  /* 0x0000000f0b0b7290 */ /* 0x000fe4000fffe1ff */
[----:B------:R-:W-:-:S04]  /*33e0*/  UIADD3 UR7, UPT, UPT, UR16, UR7, URZ ;  /* 0x0000000710077290 */ /* 0x000fc8000fffe0ff */
[----:B------:R-:W-:Y:S01]  /*33f0*/  ULEA UR7, UR11, UR7, 0x14 ;  /* 0x000000070b077291 */ /* 0x000fe2000f8ea0ff */
[----:B------:R-:W2:Y:S02]  /*3400*/  SYNCS.PHASECHK.TRANS64.TRYWAIT P0, [UR6+0xe0], R0 ;  /* 0x0000e000ff0075a7 */ /* 0x000ea40008001106 */
[----:B-123--:R-:W-:Y:S09]  /*3410*/  @!P0 BRA `(.L_x_56) ;  /* 0x0000004000ac8947 */ /* 0x00eff20003800000 */
.L_x_138:
[----:B------:R-:W-:Y:S01]  /*3420*/  IADD3 R10, PT, PT, R10, 0x1, RZ ;  /* 0x000000010a0a7810 */ /* 0x000fe20007ffe0ff */
[----:B------:R-:W-:Y:S06]  /*3430*/  BRA.U !UP3, `(.L_x_57) ;  /* 0x000000050b107547 */ /* 0x000fec000b800000 */
[----:B------:R-:W-:Y:S01]  /*3440*/  UPLOP3.LUT UP4, UPT, UPT, UPT, UPT, 0x40, 0x4 ;  /* 0x000000000004789c */ /* 0x000fe20003f8e870 */
[----:B------:R-:W-:Y:S01]  /*3450*/  UMOV UR13, UR8 ;  /* 0x00000008000d7c82 */ /* 0x000fe20008000000 */
[----:B------:R-:W-:Y:S01]  /*3460*/  UMOV UR12, UR4 ;  /* 0x00000004000c7c82 */ /* 0x000fe20008000000 */
[----:B------:R-:W-:-:S08]  /*3470*/  UMOV UR17, UR14 ;  /* 0x0000000e00117c82 */ /* 0x000fd00008000000 */
.L_x_60:
[----:B------:R-:W-:Y:S02]  /*3480*/  UIADD3 UR13, UPT, UPT, UR13, 0x1, URZ ;  /* 0x000000010d0d7890 */ /* 0x000fe4000fffe0ff */
[----:B--2---:R-:W-:Y:S02]  /*3490*/  ULEA UR11, UR17, UR5, 0x3 ;  /* 0x00000005110b7291 */ /* 0x004fe4000f8e18ff */
[----:B------:R-:W-:Y:S01]  /*34a0*/  UISETP.NE.AND UP0, UPT, UR13, URZ, UPT ;  /* 0x000000ff0d00728c */ /* 0x000fe2000bf05270 */
[----:B---3--:R-:W-:Y:S10]  /*34b0*/  @P2 BRA `(.L_x_58) ;  /* 0x00000000000c2947 */ /* 0x008ff40003800000 */
[----:B-1----:R-:W-:Y:S04]  /*34c0*/  SHF.L.U32 R2, R8, 0x1f, RZ ;  /* 0x0000001f08027819 */ /* 0x002fe800000006ff */
[----:B------:R-:W1:Y:S02]  /*34d0*/  SYNCS.PHASECHK.TRANS64.TRYWAIT P0, [UR11], R2 ;  /* 0x00000002ff0075a7 */ /* 0x000e64000800110b */
[----:B-1----:R-:W-:Y:S05]  /*34e0*/  @!P0 BRA `(.L_x_59) ;  /* 0x0000004000908947 */ /* 0x002fea0003800000 */
.L_x_58:
[----:B------:R-:W-:Y:S01]  /*34f0*/  UISETP.NE.AND UP1, UPT, UR12, 0x1, UPT ;  /* 0x000000010c00788c */ /* 0x000fe2000bf25270 */
[----:B------:R-:W-:Y:S01]  /*3500*/  PLOP3.LUT P2, PT, PT, PT, PT, 0x80, 0x8 ;  /* 0x000000000008781c */ /* 0x000fe20003f4f070 */
[----:B------:R-:W-:Y:S02]  /*3510*/  UIADD3 UR14, UPT, UPT, UR17, 0x1, URZ ;  /* 0x00000001110e7890 */ /* 0x000fe4000fffe0ff */
[----:B------:R-:W-:Y:S02]  /*3520*/  ULEA UR64, UR17, UR10, 0xa ;  /* 0x0000000a11407291 */ /* 0x000fe4000f8e50ff */
[----:B------:R-:W-:Y:S01]  /*3530*/  UISETP.NE.AND UP2, UPT, UR14, 0x6, UPT ;  /* 0x000000060e00788c */ /* 0x000fe2000bf45270 */
[----:B------:R-:W-:Y:S01]  /*3540*/  PLOP3.LUT P0, PT, PT, PT, UP1, 0x80, 0x8 ;  /* 0x000000000008781c */ /* 0x000fe20003f0f018 */
[----:B------:R-:W-:Y:S02]  /*3550*/  ULEA UR62, UR17, UR9, 0xa ;  /* 0x00000009113e7291 */ /* 0x000fe4000f8e50ff */
[----:B------:R-:W-:Y:S02]  /*3560*/  USEL UR35, URZ, 0x1, UP2 ;  /* 0x00000001ff237887 */ /* 0x000fe40009000000 */
[----:B------:R-:W-:Y:S02]  /*3570*/  USEL UR14, UR14, URZ, UP2 ;  /* 0x000000ff0e0e7287 */ /* 0x000fe40009000000 */
[----:B------:R-:W-:Y:S02]  /*3580*/  UIADD3 UR60, UPT, UPT, UR64, 0x2, URZ ;  /* 0x00000002403c7890 */ /* 0x000fe4000fffe0ff */
[----:B------:R-:W-:Y:S01]  /*3590*/  @UP1 ULEA UR34, UR14, UR5, 0x3 ;  /* 0x000000050e221291 */ /* 0x000fe2000f8e18ff */
[----:B------:R-:W-:Y:S01]  /*35a0*/  LOP3.LUT R8, R8, UR35, RZ, 0x3c, !PT ;  /* 0x0000002308087c12 */ /* 0x000fe2000f8e3cff */
[----:B------:R-:W-:Y:S02]  /*35b0*/  UIADD3 UR58, UPT, UPT, UR62, 0x2, URZ ;  /* 0x000000023e3a7890 */ /* 0x000fe4000fffe0ff */
[----:B------:R-:W-:Y:S01]  /*35c0*/  UIADD3 UR56, UPT, UPT, UR64, 0x4, URZ ;  /* 0x0000000440387890 */ /* 0x000fe2000fffe0ff */
[----:B-1----:R-:W-:Y:S01]  /*35d0*/  @P0 SHF.L.U32 R0, R8, 0x1f, RZ ;  /* 0x0000001f08000819 */ /* 0x002fe200000006ff */
[----:B------:R-:W-:Y:S02]  /*35e0*/  UIADD3 UR54, UPT, UPT, UR62, 0x4, URZ ;  /* 0x000000043e367890 */ /* 0x000fe4000fffe0ff */
[----:B------:R-:W-:Y:S01]  /*35f0*/  UIADD3 UR52, UPT, UPT, UR64, 0x6, URZ ;  /* 0x0000000640347890 */ /* 0x000fe2000fffe0ff */
[----:B------:R2:W3:Y:S01]  /*3600*/  @P0 SYNCS.PHASECHK.TRANS64.TRYWAIT P2, [UR34], R0 ;  /* 0x00000000ff0005a7 */ /* 0x0004e20008041122 */
[----:B------:R-:W-:Y:S02]  /*3610*/  UIADD3 UR50, UPT, UPT, UR62, 0x6, URZ ;  /* 0x000000063e327890 */ /* 0x000fe4000fffe0ff */
        /* <DEDUP_REMOVED lines=9> */
[----:B------:R-:W-:Y:S01]  /*36b0*/  UIADD3 UR12, UPT, UPT, UR12, -0x1, URZ ;  /* 0xffffffff0c0c7890 */ /* 0x000fe2000fffe0ff */
[----:B------:R-:W-:Y:S01]  /*36c0*/  UMOV UR65, 0x40004040 ;  /* 0x4000404000417882 */ /* 0x000fe20000000000 */
[----:B------:R-:W-:Y:S01]  /*36d0*/  UMOV UR63, 0x40004040 ;  /* 0x40004040003f7882 */ /* 0x000fe20000000000 */
[----:B------:R-:W-:Y:S01]  /*36e0*/  UMOV UR61, 0x40004040 ;  /* 0x40004040003d7882 */ /* 0x000fe20000000000 */
[----:B------:R2:W-:Y:S01]  /*36f0*/  UTCHMMA gdesc[UR62], gdesc[UR64], tmem[UR7], tmem[UR32], idesc[UR33], UP4 ;  /* 0x00ff20403e0075ea */ /* 0x0005e2000a000007 */
[----:B------:R-:W-:Y:S01]  /*3700*/  UPLOP3.LUT UP4, UPT, UPT, UPT, UPT, 0x80, 0x8 ;  /* 0x000000000008789c */ /* 0x000fe20003f8f070 */
[----:B------:R-:W-:Y:S01]  /*3710*/  UMOV UR59, 0x40004040 ;  /* 0x40004040003b7882 */ /* 0x000fe20000000000 */
[----:B------:R-:W-:Y:S01]  /*3720*/  UMOV UR57, 0x40004040 ;  /* 0x4000404000397882 */ /* 0x000fe20000000000 */
[----:B------:R2:W-:Y:S01]  /*3730*/  UTCHMMA gdesc[UR58], gdesc[UR60], tmem[UR7], tmem[UR30], idesc[UR31], UPT ;  /* 0x00ff1e3c3a0075ea */ /* 0x0005e2000b800007 */
        /* <DEDUP_REMOVED lines=14> */
[----:B------:R-:W-:Y:S01]  /*3820*/  UMOV UR35, 0x40004040 ;  /* 0x4000404000237882 */ /* 0x000fe20000000000 */
[----:B------:R2:W-:Y:S01]  /*3830*/  UTCHMMA gdesc[UR38], gdesc[UR40], tmem[UR7], tmem[UR20], idesc[UR21], UPT ;  /* 0x00ff1428260075ea */ /* 0x0005e2000b800007 */
[----:B------:R2:W-:Y:S01]  /*3840*/  UTCHMMA gdesc[UR34], gdesc[UR36], tmem[UR7], tmem[UR18], idesc[UR19], UPT ;  /* 0x00ff1224220075ea */ /* 0x0005e2000b800007 */
[----:B------:R2:W-:Y:S01]  /*3850*/  UTCBAR [UR11], URZ ;  /* 0x000000ff0b0073e9 */ /* 0x0005e200080000ff */
[----:B------:R-:W-:Y:S01]  /*3860*/  UMOV UR17, UR14 ;  /* 0x0000000e00117c82 */ /* 0x000fe20008000000 */
[----:B------:R-:W-:Y:S05]  /*3870*/  BRA.U UP0, `(.L_x_60) ;  /* 0xfffffffd00007547 */ /* 0x000fea000b83ffff */
.L_x_57:
[----:B------:R-:W-:Y:S01]  /*3880*/  UIADD3 UR15, UPT, UPT, UR15, 0x1, URZ ;  /* 0x000000010f0f7890 */ /* 0x000fe2000fffe0ff */
[C---:B------:R-:W-:Y:S01]  /*3890*/  ISETP.NE.AND P0, PT, R10.reuse, 0x2, PT ;  /* 0x000000020a00780c */ /* 0x040fe20003f05270 */
[----:B--2---:R-:W-:Y:S02]  /*38a0*/  UIADD3 UR7, UPT, UPT, UR6, 0xc0, URZ ;  /* 0x000000c006077890 */ /* 0x004fe4000fffe0ff */
[----:B------:R-:W-:Y:S01]  /*38b0*/  UISETP.NE.AND UP0, UPT, UR15, 0x4, UPT ;  /* 0x000000040f00788c */ /* 0x000fe2000bf05270 */
[----:B-1----:R-:W-:Y:S02]  /*38c0*/  SEL R0, RZ, 0x1, P0 ;  /* 0x00000001ff007807 */ /* 0x002fe40000000000 */
[----:B------:R-:W-:Y:S01]  /*38d0*/  SEL R10, R10, RZ, P0 ;  /* 0x000000ff0a0a7207 */ /* 0x000fe20000000000 */
[----:B------:R-:W-:Y:S01]  /*38e0*/  USEL UR6, URZ, 0x1, UP0 ;  /* 0x00000001ff067887 */ /* 0x000fe20008000000 */
[----:B------:R-:W-:Y:S01]  /*38f0*/  LOP3.LUT R9, R9, R0, RZ, 0x3c, !PT ;  /* 0x0000000009097212 */ /* 0x000fe200078e3cff */
[----:B------:R-:W-:Y:S01]  /*3900*/  USEL UR15, UR15, URZ, UP0 ;  /* 0x000000ff0f0f7287 */ /* 0x000fe20008000000 */
[----:B------:R1:W-:Y:S03]  /*3910*/  UTCBAR [UR7], URZ ;  /* 0x000000ff070073e9 */ /* 0x0003e600080000ff */
[----:B------:R-:W-:Y:S01]  /*3920*/  LOP3.LUT R11, R11, UR6, RZ, 0x3c, !PT ;  /* 0x000000060b0b7c12 */ /* 0x000fe2000f8e3cff */
[----:B------:R-:W-:Y:S07]  /*3930*/  @P1 BRA `(.L_x_61) ;  /* 0xfffffff800381947 */ /* 0x000fee000383ffff */
[----:B------:R-:W2:Y:S01]  /*3940*/  S2UR UR4, SR_CgaCtaId ;  /* 0x00000000000479c3 */ /* 0x000ea20000008800 */
[----:B------:R-:W-:Y:S01]  /*3950*/  ELECT P0, URZ, PT ;  /* 0x0000000000ff782f */ /* 0x000fe20003800000 */
[----:B------:R-:W-:Y:S01]  /*3960*/  IMAD.MOV.U32 R0, RZ, RZ, 0x1 ;  /* 0x00000001ff007424 */ /* 0x000fe200078e00ff */
[----:B------:R-:W-:Y:S01]  /*3970*/  UIADD3 UR5, UPT, UPT, UR5, 0xe0, URZ ;  /* 0x000000e005057890 */ /* 0x000fe2000fffe0ff */
[----:B------:R-:W-:Y:S01]  /*3980*/  SHF.L.U32 R2, R11, 0x1f, RZ ;  /* 0x0000001f0b027819 */ /* 0x000fe200000006ff */
[----:B------:R-:W-:-:S03]  /*3990*/  UMOV UR6, 0x40 ;  /* 0x0000004000067882 */ /* 0x000fc60000000000 */
[----:B------:R-:W-:Y:S01]  /*39a0*/  UVIRTCOUNT.DEALLOC.SMPOOL 0x80 ;  /* 0x000000800000784c */ /* 0x000fe20000000000 */
[----:B--2---:R-:W-:Y:S02]  /*39b0*/  ULEA UR4, UR4, UR6, 0x18 ;  /* 0x0000000604047291 */ /* 0x004fe4000f8ec0ff */
[----:B------:R-:W-:-:S07]  /*39c0*/  ULEA UR6, UR15, UR5, 0x3 ;  /* 0x000000050f067291 */ /* 0x000fce000f8e18ff */
[----:B------:R2:W-:Y:S02]  /*39d0*/  @P0 STS.U8 [UR4+0x1c], R0 ;  /* 0x00001c00ff000988 */ /* 0x0005e40008000004 */
[----:B------:R-:W4:Y:S02]  /*39e0*/  SYNCS.PHASECHK.TRANS64.TRYWAIT P0, [UR6], R2 ;  /* 0x00000002ff0075a7 */ /* 0x000f240008001106 */
[----:B--2-4-:R-:W-:Y:S05]  /*39f0*/  @!P0 BRA `(.L_x_62) ;  /* 0x0000003c00648947 */ /* 0x014fea0003800000 */
.L_x_141:
[----:B-1----:R-:W-:-:S04]  /*3a00*/  UIADD3 UR7, UPT, UPT, UR15, 0x1, URZ ;  /* 0x000000010f077890 */ /* 0x002fc8000fffe0ff */
[----:B------:R-:W-:-:S04]  /*3a10*/  UISETP.NE.AND UP0, UPT, UR7, 0x4, UPT ;  /* 0x000000040700788c */ /* 0x000fc8000bf05270 */
[----:B------:R-:W-:Y:S02]  /*3a20*/  USEL UR8, URZ, 0x1, UP0 ;  /* 0x00000001ff087887 */ /* 0x000fe40008000000 */
[----:B------:R-:W-:-:S04]  /*3a30*/  USEL UR7, UR7, URZ, UP0 ;  /* 0x000000ff07077287 */ /* 0x000fc80008000000 */
[----:B------:R-:W-:Y:S01]  /*3a40*/  ULEA UR6, UR7, UR5, 0x3 ;  /* 0x0000000507067291 */ /* 0x000fe2000f8e18ff */
[----:B--2---:R-:W-:-:S04]  /*3a50*/  LOP3.LUT R2, R11, UR8, RZ, 0x3c, !PT ;  /* 0x000000080b027c12 */ /* 0x004fc8000f8e3cff */
[----:B------:R-:W-:-:S04]  /*3a60*/  SHF.L.U32 R3, R2, 0x1f, RZ ;  /* 0x0000001f02037819 */ /* 0x000fc800000006ff */
[----:B------:R-:W1:Y:S02]  /*3a70*/  SYNCS.PHASECHK.TRANS64.TRYWAIT P0, [UR6], R3 ;  /* 0x00000003ff0075a7 */ /* 0x000e640008001106 */
[----:B-1----:R-:W-:Y:S05]  /*3a80*/  @!P0 BRA `(.L_x_63) ;  /* 0x0000003c00588947 */ /* 0x002fea0003800000 */
.L_x_143:
        /* <DEDUP_REMOVED lines=9> */
.L_x_145:
[----:B------:R-:W-:-:S04]  /*3b20*/  UIADD3 UR7, UPT, UPT, UR7, 0x1, URZ ;  /* 0x0000000107077890 */ /* 0x000fc8000fffe0ff */
[----:B------:R-:W-:-:S04]  /*3b30*/  UISETP.NE.AND UP0, UPT, UR7, 0x4, UPT ;  /* 0x000000040700788c */ /* 0x000fc8000bf05270 */
[----:B------:R-:W-:Y:S02]  /*3b40*/  USEL UR6, URZ, 0x1, UP0 ;  /* 0x00000001ff067887 */ /* 0x000fe40008000000 */
[----:B------:R-:W-:-:S04]  /*3b50*/  USEL UR7, UR7, URZ, UP0 ;  /* 0x000000ff07077287 */ /* 0x000fc80008000000 */
[----:B------:R-:W-:Y:S01]  /*3b60*/  ULEA UR7, UR7, UR5, 0x3 ;  /* 0x0000000507077291 */ /* 0x000fe2000f8e18ff */
[----:B------:R-:W-:-:S04]  /*3b70*/  LOP3.LUT R2, R2, UR6, RZ, 0x3c, !PT ;  /* 0x0000000602027c12 */ /* 0x000fc8000f8e3cff */
[----:B------:R-:W-:-:S04]  /*3b80*/  SHF.L.U32 R2, R2, 0x1f, RZ ;  /* 0x0000001f02027819 */ /* 0x000fc800000006ff */
[----:B------:R-:W2:Y:S02]  /*3b90*/  SYNCS.PHASECHK.TRANS64.TRYWAIT P0, [UR7], R2 ;  /* 0x00000002ff0075a7 */ /* 0x000ea40008001107 */
[----:B--2---:R-:W-:Y:S05]  /*3ba0*/  @!P0 BRA `(.L_x_65) ;  /* 0x0000003c00408947 */ /* 0x004fea0003800000 */
.L_x_147:
[----:B------:R-:W-:Y:S01]  /*3bb0*/  NOP ;  /* 0x0000000000007918 */ /* 0x000fe20000000000 */
[----:B-1----:R-:W1:Y:S01]  /*3bc0*/  LDS R0, [UR4+0x14] ;  /* 0x00001404ff007984 */ /* 0x002e620008000800 */
[----:B------:R-:W-:Y:S01]  /*3bd0*/  ULOP3.LUT UR6, UR16, 0xffff, URZ, 0xc0, !UPT ;  /* 0x0000ffff10067892 */ /* 0x000fe2000f8ec0ff */
[----:B------:R-:W-:Y:S01]  /*3be0*/  UMOV UR8, 0xffff ;  /* 0x0000ffff00087882 */ /* 0x000fe20000000000 */
[----:B------:R-:W-:Y:S02]  /*3bf0*/  UMOV UR5, 0x1 ;  /* 0x0000000100057882 */ /* 0x000fe40000000000 */
[----:B------:R-:W-:-:S04]  /*3c00*/  USHF.R.U32.HI UR6, URZ, 0x5, UR6 ;  /* 0x00000005ff067899 */ /* 0x000fc80008011606 */
[----:B------:R-:W-:Y:S02]  /*3c10*/  USHF.L.U32 UR8, UR8, UR6, URZ ;  /* 0x0000000608087299 */ /* 0x000fe400080006ff */
[----:B------:R-:W-:-:S04]  /*3c20*/  USHF.L.U32 UR5, UR5, UR6, URZ ;  /* 0x0000000605057299 */ /* 0x000fc800080006ff */
[----:B-1----:R-:W-:-:S04]  /*3c30*/  LOP3.LUT R0, R0, UR8, RZ, 0xc0, !PT ;  /* 0x0000000800007c12 */ /* 0x002fc8000f8ec0ff */
[----:B------:R-:W-:-:S13]  /*3c40*/  ISETP.NE.AND P0, PT, R0, UR8, PT ;  /* 0x0000000800007c0c */ /* 0x000fda000bf05270 */
[----:B------:R-:W-:Y:S05]  /*3c50*/  @P0 BRA `(.L_x_66) ;  /* 0x0000000000580947 */ /* 0x000fea0003800000 */
[----:B------:R-:W1:Y:S02]  /*3c60*/  LDS R0, [UR4+0x18] ;  /* 0x00001804ff007984 */ /* 0x000e640008000800 */
[----:B-1----:R-:W-:-:S04]  /*3c70*/  LOP3.LUT R0, R0, UR5, RZ, 0xc0, !PT ;  /* 0x0000000500007c12 */ /* 0x002fc8000f8ec0ff */
[----:B------:R-:W-:-:S13]  /*3c80*/  ISETP.NE.AND P0, PT, R0, UR5, PT ;  /* 0x0000000500007c0c */ /* 0x000fda000bf05270 */
[----:B------:R-:W-:Y:S05]  /*3c90*/  @P0 BRA `(.L_x_67) ;  /* 0x00000000003c0947 */ /* 0x000fea0003800000 */
[----:B------:R-:W1:Y:S01]  /*3ca0*/  S2R R2, SR_LANEID ;  /* 0x0000000000027919 */ /* 0x000e620000000000 */
[----:B------:R-:W-:Y:S01]  /*3cb0*/  ULOP3.LUT UR8, URZ, UR8, URZ, 0x33, !UPT ;  /* 0x00000008ff087292 */ /* 0x000fe2000f8e33ff */
[----:B------:R-:W-:Y:S02]  /*3cc0*/  VOTEU.ANY UR7, UPT, PT ;  /* 0x0000000000077886 */ /* 0x000fe400038e0100 */
[----:B------:R-:W-:-:S03]  /*3cd0*/  UFLO.U32 UR7, UR7 ;  /* 0x00000007000772bd */ /* 0x000fc600080e0000 */
[----:B------:R-:W-:-:S04]  /*3ce0*/  IMAD.U32 R0, RZ, RZ, UR8 ;  /* 0x00000008ff007e24 */ /* 0x000fc8000f8e00ff */
[----:B------:R2:W4:Y:S02]  /*3cf0*/  REDUX UR6, R0 ;  /* 0x00000000000673c4 */ /* 0x0005240000000000 */
[----:B------:R1:W-:Y:S02]  /*3d00*/  UTCATOMSWS.AND URZ, UR8 ;  /* 0x0000000800ff79e3 */ /* 0x0003e40008000000 */
[----:B-1----:R-:W-:Y:S02]  /*3d10*/  ISETP.EQ.U32.AND P0, PT, R2, UR7, PT ;  /* 0x0000000702007c0c */ /* 0x002fe4000bf02070 */
[----:B--2---:R-:W-:Y:S02]  /*3d20*/  LOP3.LUT R0, RZ, UR5, RZ, 0x33, !PT ;  /* 0x00000005ff007c12 */ /* 0x004fe4000f8e33ff */
[----:B----4-:R-:W-:Y:S02]  /*3d30*/  MOV R2, UR6 ;  /* 0x0000000600027c02 */ /* 0x010fe40008000f00 */
[----:B------:R-:W1:Y:S07]  /*3d40*/  REDUX UR5, R0 ;  /* 0x00000000000573c4 */ /* 0x000e6e0000000000 */
[----:B------:R2:W-:Y:S01]  /*3d50*/  @P0 ATOMS.AND RZ, [UR4+0x14], R2 ;  /* 0x00001402ffff098c */ /* 0x0005e2000a800004 */
[----:B-1----:R-:W-:-:S05]  /*3d60*/  IMAD.U32 R0, RZ, RZ, UR5 ;  /* 0x00000005ff007e24 */ /* 0x002fca000f8e00ff */
[----:B------:R2:W-:Y:S01]  /*3d70*/  @P0 ATOMS.AND RZ, [UR4+0x18], R0 ;  /* 0x00001800ffff098c */ /* 0x0005e2000a800004 */
[----:B------:R-:W-:Y:S05]  /*3d80*/  BRA `(.L_x_68) ;  /* 0x0000000000147947 */ /* 0x000fea0003800000 */
.L_x_67:
[----:B------:R-:W-:Y:S02]  /*3d90*/  MOV R2, 0x3db0 ;  /* 0x00003db000027802 */ /* 0x000fe40000000f00 */
[----:B---3-5:R-:W-:Y:S05]  /*3da0*/  CALL.REL.NOINC `($__internal_0_$__cuda_sm10x_tcgen05_guardrail_trap_col_being_dealloced_not_returned_by_alloc) ;  /* 0x0000003c00b47944 */ /* 0x028fea0003c00000 */
[----:B------:R-:W-:Y:S05]  /*3db0*/  BRA `(.L_x_68) ;  /* 0x0000000000087947 */ /* 0x000fea0003800000 */
.L_x_66:
[----:B------:R-:W-:Y:S02]  /*3dc0*/  MOV R2, 0x3de0 ;  /* 0x00003de000027802 */ /* 0x000fe40000000f00 */
[----:B---3-5:R-:W-:Y:S05]  /*3dd0*/  CALL.REL.NOINC `($__internal_2_$__cuda_sm10x_tcgen05_guardrail_trap_unallocated_columns_being_dealloced) ;  /* 0x0000003c00c07944 */ /* 0x028fea0003c00000 */
.L_x_68:
[----:B------:R-:W-:Y:S01]  /*3de0*/  NOP ;  /* 0x0000000000007918 */ /* 0x000fe20000000000 */
[----:B------:R-:W-:Y:S05]  /*3df0*/  EXIT ;  /* 0x000000000000794d */ /* 0x000fea0003800000 */
.L_x_50:
[----:B------:R-:W-:-:S09]  /*3e00*/  UISETP.NE.OR UP2, UPT, UR8, 0x3, !UP2 ;  /* 0x000000030800788c */ /* 0x000fd2000d745670 */
[----:B------:R-:W-:Y:S05]  /*3e10*/  BRA.U UP2, `(.L_x_69) ;  /* 0x0000000d02ac7547 */ /* 0x000fea000b800000 */
[----:B------:R-:W1:Y:S01]  /*3e20*/  LDC R0, c[0x0][0xb30] ;  /* 0x0002cc00ff007b82 */ /* 0x000e620000000800 */
[----:B------:R-:W2:Y:S01]  /*3e30*/  LDCU.64 UR8, c[0x0][0x888] ;  /* 0x00011100ff0877ac */ /* 0x000ea20008000a00 */
[----:B------:R-:W-:Y:S01]  /*3e40*/  IMAD.MOV.U32 R32, RZ, RZ, 0x1 ;  /* 0x00000001ff207424 */ /* 0x000fe200078e00ff */
[----:B------:R-:W-:Y:S01]  /*3e50*/  CS2R R28, SRZ ;  /* 0x00000000001c7805 */ /* 0x000fe2000001ff00 */
[----:B------:R-:W-:Y:S01]  /*3e60*/  IMAD.MOV.U32 R25, RZ, RZ, 0x1000 ;  /* 0x00001000ff197424 */ /* 0x000fe200078e00ff */
[----:B------:R-:W4:Y:S03]  /*3e70*/  LDCU.64 UR4, c[0x0][0x890] ;  /* 0x00011200ff0477ac */ /* 0x000f260008000a00 */
[----:B------:R-:W3:Y:S01]  /*3e80*/  LDC R24, c[0x0][0x370] ;  /* 0x0000dc00ff187b82 */ /* 0x000ee20000000800 */
[----:B------:R-:W-:Y:S01]  /*3e90*/  UMOV UR7, 0x400 ;  /* 0x0000040000077882 */ /* 0x000fe20000000000 */
[----:B------:R-:W-:-:S02]  /*3ea0*/  UPLOP3.LUT UP1, UPT, UPT, UPT, UPT, 0x40, 0x4 ;  /* 0x000000000004789c */ /* 0x000fc40003f2e870 */
[----:B------:R-:W-:Y:S01]  /*3eb0*/  ULEA UR7, UR37, UR7, 0x18 ;  /* 0x0000000725077291 */ /* 0x000fe2000f8ec0ff */
[----:B------:R-:W-:-:S03]  /*3ec0*/  UMOV UR13, URZ ;  /* 0x000000ff000d7c82 */ /* 0x000fc60008000000 */
[----:B------:R-:W3:Y:S01]  /*3ed0*/  LDC R3, c[0x0][0xb0c] ;  /* 0x0002c300ff037b82 */ /* 0x000ee20000000800 */
[----:B--2---:R-:W-:Y:S02]  /*3ee0*/  UISETP.NE.U32.AND UP3, UPT, UR8, URZ, UPT ;  /* 0x000000ff0800728c */ /* 0x004fe4000bf65070 */
[----:B----4-:R-:W-:-:S05]  /*3ef0*/  UISETP.NE.U32.AND UP4, UPT, UR4, URZ, UPT ;  /* 0x000000ff0400728c */ /* 0x010fca000bf85070 */
[----:B------:R-:W2:Y:S01]  /*3f00*/  LDC R22, c[0x0][0xb20] ;  /* 0x0002c800ff167b82 */ /* 0x000ea20000000800 */
[----:B-1----:R-:W-:Y:S01]  /*3f10*/  ISETP.NE.AND P1, PT, R0, 0x1, PT ;  /* 0x000000010000780c */ /* 0x002fe20003f25270 */
[----:B------:R-:W-:Y:S02]  /*3f20*/  UISETP.NE.AND.EX UP3, UPT, UR9, URZ, UPT, UP3 ;  /* 0x000000ff0900728c */ /* 0x000fe4000bf65330 */
[----:B------:R-:W-:-:S04]  /*3f30*/  UISETP.NE.AND.EX UP4, UPT, UR5, URZ, UPT, UP4 ;  /* 0x000000ff0500728c */ /* 0x000fc8000bf85340 */
[----:B------:R-:W1:Y:S08]  /*3f40*/  LDC.64 R30, c[0x0][0x348] ;  /* 0x0000d200ff1e7b82 */ /* 0x000e700000000a00 */
[----:B------:R-:W4:Y:S08]  /*3f50*/  LDC.64 R14, c[0x0][0xb10] ;  /* 0x0002c400ff0e7b82 */ /* 0x000f300000000a00 */
[----:B------:R-:W1:Y:S08]  /*3f60*/  LDC.64 R6, c[0x0][0xb18] ;  /* 0x0002c600ff067b82 */ /* 0x000e700000000a00 */
[----:B------:R-:W1:Y:S08]  /*3f70*/  LDC.64 R4, c[0x0][0xb28] ;  /* 0x0002ca00ff047b82 */ /* 0x000e700000000a00 */
[----:B--23--:R-:W1:Y:S02]  /*3f80*/  LDC R23, c[0x0][0x374] ;  /* 0x0000dd00ff177b82 */ /* 0x00ce640000000800 */
.L_x_78:
[C---:B------:R-:W-:Y:S02]  /*3f90*/  LEA R0, R29.reuse, UR7, 0x3 ;  /* 0x000000071d007c11 */ /* 0x040fe4000f8e18ff */
[----:B------:R-:W-:Y:S02]  /*3fa0*/  SHF.L.U32 R2, R28, 0x1f, RZ ;  /* 0x0000001f1c027819 */ /* 0x000fe400000006ff */
[----:B------:R-:W-:Y:S02]  /*3fb0*/  LEA R16, R29, UR7, 0x4 ;  /* 0x000000071d107c11 */ /* 0x000fe4000f8e20ff */
[----:B--2---:R-:W2:Y:S02]  /*3fc0*/  SYNCS.PHASECHK.TRANS64.TRYWAIT P0, [R0+URZ+0xa0], R2 ;  /* 0x0000a002000075a7 */ /* 0x004ea400080011ff */
[----:B--2---:R-:W-:Y:S05]  /*3fd0*/  @!P0 BRA `(.L_x_70) ;  /* 0x00000038004c8947 */ /* 0x004fea0003800000 */
.L_x_148:
[----:B------:R-:W-:Y:S01]  /*3fe0*/  ISETP.GE.AND P0, PT, R26, 0x1, PT ;  /* 0x000000011a00780c */ /* 0x000fe20003f06270 */
[----:B------:R-:W3:Y:S01]  /*3ff0*/  LDS.128 R16, [R16+0x130] ;  /* 0x0001300010107984 */ /* 0x000ee20000000c00 */
[----:B--2---:R-:W-:Y:S01]  /*4000*/  VIADD R0, R0, 0xb0 ;  /* 0x000000b000007836 */ /* 0x004fe20000000000 */
[----:B------:R-:W-:Y:S01]  /*4010*/  @!PT LDS RZ, [RZ] ;  /* 0x00000000fffff984 */ /* 0x000fe20000000800 */
[----:B------:R-:W-:Y:S01]  /*4020*/  @!PT LDS RZ, [RZ] ;  /* 0x00000000fffff984 */ /* 0x000fe20000000800 */
[----:B------:R-:W-:Y:S01]  /*4030*/  @!PT LDS RZ, [RZ] ;  /* 0x00000000fffff984 */ /* 0x000fe20000000800 */
[----:B------:R-:W-:Y:S01]  /*4040*/  @!PT LDS RZ, [RZ] ;  /* 0x00000000fffff984 */ /* 0x000fe20000000800 */
[----:B------:R2:W-:Y:S06]  /*4050*/  MEMBAR.ALL.CTA ;  /* 0x0000000000007992 */ /* 0x0005ec0000008000 */
[----:B--2---:R-:W2:Y:S01]  /*4060*/  FENCE.VIEW.ASYNC.S ;  /* 0x00000000000073c6 */ /* 0x004ea20000000000 */
[----:B------:R-:W-:Y:S04]  /*4070*/  PRMT R0, RZ, 0x654, R0 ;  /* 0x00000654ff007816 */ /* 0x000fe80000000000 */
[----:B--2---:R2:W-:Y:S01]  /*4080*/  SYNCS.ARRIVE.TRANS64.RED.A1T0 RZ, [R0+URZ], RZ ;  /* 0x000000ff00ff79a7 */ /* 0x0045e200081004ff */
[----:B---3--:R-:W-:Y:S11]  /*4090*/  LOP3.LUT P3, RZ, R18, 0x1, RZ, 0xc0, !PT ;  /* 0x0000000112ff7812 */ /* 0x008ff6000786c0ff */
[----:B------:R-:W-:Y:S02]  /*40a0*/  @!UPT UIADD3 URZ, UPT, UPT, URZ, URZ, URZ ;  /* 0x000000fffffff290 */ /* 0x000fe4000fffe0ff */
[----:B------:R-:W-:Y:S02]  /*40b0*/  @P3 MOV R11, R16 ;  /* 0x00000010000b3202 */ /* 0x000fe40000000f00 */
[----:B------:R-:W-:Y:S01]  /*40c0*/  @P3 LOP3.LUT R10, R17, 0xffff, RZ, 0xc0, !PT ;  /* 0x0000ffff110a3812 */ /* 0x000fe200078ec0ff */
[----:B--2---:R-:W-:Y:S06]  /*40d0*/  @!P0 BRA `(.L_x_71) ;  /* 0x0000000000a48947 */ /* 0x004fec0003800000 */
[-C--:B-1----:R-:W-:Y:S01]  /*40e0*/  IMAD.HI.U32 R0, R23, R7.reuse, RZ ;  /* 0x0000000717007227 */ /* 0x082fe200078e00ff */
[----:B------:R-:W-:Y:S02]  /*40f0*/  ISETP.NE.AND P0, PT, R6, 0x1, PT ;  /* 0x000000010600780c */ /* 0x000fe40003f05270 */
[----:B------:R-:W-:Y:S01]  /*4100*/  ISETP.NE.AND P2, PT, R26, 0x1, PT ;  /* 0x000000011a00780c */ /* 0x000fe20003f45270 */
[----:B----4-:R-:W-:Y:S01]  /*4110*/  IMAD.HI.U32 R9, R24, R14, RZ ;  /* 0x0000000e18097227 */ /* 0x010fe200078e00ff */
[----:B------:R-:W-:Y:S02]  /*4120*/  SHF.R.U32.HI R0, RZ, R22, R0 ;  /* 0x00000016ff007219 */ /* 0x000fe40000011600 */
[----:B------:R-:W-:Y:S01]  /*4130*/  ISETP.NE.AND P4, PT, R3, 0x1, PT ;  /* 0x000000010300780c */ /* 0x000fe20003f85270 */
[----:B------:R-:W-:Y:S01]  /*4140*/  IMAD.HI.U32 R13, R10, R7, RZ ;  /* 0x000000070a0d7227 */ /* 0x000fe200078e00ff */
[----:B------:R-:W-:Y:S02]  /*4150*/  SHF.R.U32.HI R9, RZ, R15, R9 ;  /* 0x0000000fff097219 */ /* 0x000fe40000011609 */
[----:B------:R-:W-:Y:S01]  /*4160*/  SEL R0, R23, R0, !P0 ;  /* 0x0000000017007207 */ /* 0x000fe20004000000 */
[----:B------:R-:W-:Y:S01]  /*4170*/  IMAD.HI.U32 R12, R11, R14, RZ ;  /* 0x0000000e0b0c7227 */ /* 0x000fe200078e00ff */
[----:B------:R-:W-:Y:S03]  /*4180*/  SEL R9, R24, R9, !P4 ;  /* 0x0000000918097207 */ /* 0x000fe60006000000 */
[-C--:B------:R-:W-:Y:S01]  /*4190*/  IMAD.HI.U32 R8, R0, R4.reuse, RZ ;  /* 0x0000000400087227 */ /* 0x080fe200078e00ff */
[----:B------:R-:W-:Y:S03]  /*41a0*/  SHF.R.U32.HI R12, RZ, R15, R12 ;  /* 0x0000000fff0c7219 */ /* 0x000fe6000001160c */
[----:B------:R-:W-:Y:S01]  /*41b0*/  IMAD.HI.U32 R2, R9, R4, RZ ;  /* 0x0000000409027227 */ /* 0x000fe200078e00ff */
[-C--:B------:R-:W-:Y:S02]  /*41c0*/  @P2 SHF.R.U32.HI R0, RZ, R5.reuse, R8 ;  /* 0x00000005ff002219 */ /* 0x080fe40000011608 */
[----:B------:R-:W-:Y:S02]  /*41d0*/  SHF.R.U32.HI R8, RZ, R22, R13 ;  /* 0x00000016ff087219 */ /* 0x000fe4000001160d */
[----:B------:R-:W-:Y:S01]  /*41e0*/  @P2 SHF.R.U32.HI R9, RZ, R5, R2 ;  /* 0x00000005ff092219 */ /* 0x000fe20000011602 */
[----:B------:R-:W-:Y:S01]  /*41f0*/  IMAD R0, R26, R0, RZ ;  /* 0x000000001a007224 */ /* 0x000fe200078e02ff */
[----:B------:R-:W-:Y:S02]  /*4200*/  SEL R8, R10, R8, !P0 ;  /* 0x000000080a087207 */ /* 0x000fe40004000000 */
[----:B------:R-:W-:Y:S01]  /*4210*/  SEL R2, R11, R12, !P4 ;  /* 0x0000000c0b027207 */ /* 0x000fe20006000000 */
[----:B------:R-:W-:Y:S01]  /*4220*/  IMAD R12, R26, R9, RZ ;  /* 0x000000091a0c7224 */ /* 0x000fe200078e02ff */
[C---:B------:R-:W-:Y:S01]  /*4230*/  ISETP.GE.AND P0, PT, R8.reuse, R0, PT ;  /* 0x000000000800720c */ /* 0x040fe20003f06270 */
[----:B------:R-:W-:Y:S03]  /*4240*/  IMAD.HI.U32 R0, R8, R4, RZ ;  /* 0x0000000408007227 */ /* 0x000fe600078e00ff */
[----:B------:R-:W-:Y:S02]  /*4250*/  ISETP.GE.OR P0, PT, R2, R12, P0 ;  /* 0x0000000c0200720c */ /* 0x000fe40000706670 */
[-C--:B------:R-:W-:Y:S04]  /*4260*/  SHF.R.U32.HI R0, RZ, R5.reuse, R0 ;  /* 0x00000005ff007219 */ /* 0x080fe80000011600 */
[----:B------:R-:W-:Y:S05]  /*4270*/  SEL R13, R8, R0, !P2 ;  /* 0x00000000080d7207 */ /* 0x000fea0005000000 */
[----:B------:R-:W-:Y:S02]  /*4280*/  IMAD.MOV R12, RZ, RZ, -R13 ;  /* 0x000000ffff0c7224 */ /* 0x000fe400078e0a0d */
[----:B------:R-:W-:Y:S04]  /*4290*/  @!P0 IMAD.HI.U32 R0, R2, R4, RZ ;  /* 0x0000000402008227 */ /* 0x000fe800078e00ff */
[----:B------:R-:W-:Y:S01]  /*42a0*/  IMAD R12, R26, R12, R8 ;  /* 0x0000000c1a0c7224 */ /* 0x000fe200078e0208 */
[----:B------:R-:W-:Y:S04]  /*42b0*/  @!P0 SHF.R.U32.HI R0, RZ, R5, R0 ;  /* 0x00000005ff008219 */ /* 0x000fe80000011600 */
[----:B------:R-:W-:Y:S04]  /*42c0*/  @!P0 SEL R0, R2, R0, !P2 ;  /* 0x0000000002008207 */ /* 0x000fe80005000000 */
[----:B------:R-:W-:Y:S01]  /*42d0*/  @!P0 IADD3 R13, PT, PT, R13, -R0, RZ ;  /* 0x800000000d0d8210 */ /* 0x000fe20007ffe0ff */
[----:B------:R-:W-:Y:S01]  /*42e0*/  @!P0 IMAD R0, R9, R12, R0 ;  /* 0x0000000c09008224 */ /* 0x000fe200078e0200 */
[----:B------:R-:W-:Y:S01]  /*42f0*/  IADD3 R9, PT, PT, -R8, RZ, RZ ;  /* 0x000000ff08097210 */ /* 0x000fe20007ffe1ff */
[--C-:B------:R-:W-:Y:S02]  /*4300*/  IMAD.MOV R12, RZ, RZ, -R2.reuse ;  /* 0x000000ffff0c7224 */ /* 0x100fe400078e0a02 */
[----:B------:R-:W-:Y:S02]  /*4310*/  @!P0 IMAD R8, R13, R26, R2 ;  /* 0x0000001a0d088224 */ /* 0x000fe400078e0202 */
[----:B------:R-:W-:Y:S02]  /*4320*/  @!P0 IMAD.MOV.U32 R2, RZ, RZ, R0 ;  /* 0x000000ffff028224 */ /* 0x000fe400078e0000 */
[----:B------:R-:W-:Y:S02]  /*4330*/  IMAD R11, R3, R12, R11 ;  /* 0x0000000c030b7224 */ /* 0x000fe400078e020b */
[----:B------:R-:W-:Y:S02]  /*4340*/  IMAD R10, R6, R9, R10 ;  /* 0x00000009060a7224 */ /* 0x000fe400078e020a */
[----:B------:R-:W-:Y:S02]  /*4350*/  IMAD R11, R2, R3, R11 ;  /* 0x00000003020b7224 */ /* 0x000fe400078e020b */
[----:B------:R-:W-:Y:S02]  /*4360*/  IMAD R10, R8, R6, R10 ;  /* 0x00000006080a7224 */ /* 0x000fe400078e020a */
.L_x_71:
[----:B------:R-:W-:Y:S05]  /*4370*/  BRA.U UP1, `(.L_x_72) ;  /* 0x0000000101107547 */ /* 0x000fea000b800000 */
[----:B------:R-:W-:Y:S04]  /*4380*/  MOV R2, UR6 ;  /* 0x0000000600027c02 */ /* 0x000fe80008000f00 */
[----:B------:R-:W-:Y:S04]  /*4390*/  SHF.L.U32 R2, R2, 0x1f, RZ ;  /* 0x0000001f02027819 */ /* 0x000fe800000006ff */
[----:B------:R-:W2:Y:S02]  /*43a0*/  SYNCS.PHASECHK.TRANS64.TRYWAIT P0, [UR7+0x98], R2 ;  /* 0x00009802ff0075a7 */ /* 0x000ea40008001107 */
[----:B--2---:R-:W-:Y:S05]  /*43b0*/  @!P0 BRA `(.L_x_73) ;  /* 0x0000003400688947 */ /* 0x004fea0003800000 */
.L_x_72:
[----:B------:R-:W-:Y:S02]  /*43c0*/  R2UR UR11, R21 ;  /* 0x00000000150b72ca */ /* 0x000fe400000e0000 */
[----:B------:R-:W-:Y:S02]  /*43d0*/  R2UR UR10, R20 ;  /* 0x00000000140a72ca */ /* 0x000fe400000e0000 */
[----:B------:R-:W-:Y:S04]  /*43e0*/  ISETP.NE.U32.AND P2, PT, RZ, UR4, PT ;  /* 0x00000004ff007c0c */ /* 0x000fe8000bf45070 */
[----:B------:R-:W-:Y:S05]  /*43f0*/  ISETP.NE.AND.EX P2, PT, RZ, UR5, PT, P2 ;  /* 0x00000005ff007c0c */ /* 0x000fea000bf45320 */
[----:B------:R-:W-:Y:S02]  /*4400*/  USHF.L.U32 UR11, UR11, 0x6, URZ ;  /* 0x000000060b0b7899 */ /* 0x000fe400080006ff */
[----:B------:R-:W-:Y:S01]  /*4410*/  USHF.L.U32 UR10, UR10, 0x6, URZ ;  /* 0x000000060a0a7899 */ /* 0x000fe200080006ff */
[----:B------:R-:W-:Y:S11]  /*4420*/  BRA.U !UP4, `(.L_x_74) ;  /* 0x000000010c347547 */ /* 0x000ff6000b800000 */
[----:B------:R-:W-:Y:S01]  /*4430*/  UPLOP3.LUT UP0, UPT, UPT, UPT, UP3, 0x80, 0x8 ;  /* 0x000000000008789c */ /* 0x000fe20003f0f030 */
[----:B--2---:R-:W-:Y:S02]  /*4440*/  HFMA2 R0, -RZ, RZ, 0, 5.9604644775390625e-08 ;  /* 0x00000001ff007431 */ /* 0x004fe400000001ff */
[----:B------:R-:W-:Y:S03]  /*4450*/  IMAD.MOV.U32 R60, RZ, RZ, 0x1 ;  /* 0x00000001ff3c7424 */ /* 0x000fe600078e00ff */
[----:B------:R-:W-:Y:S05]  /*4460*/  PLOP3.LUT P0, PT, PT, PT, UP0, 0x80, 0x8 ;  /* 0x000000000008781c */ /* 0x000fea0003f0f008 */
[----:B------:R-:W2:Y:S01]  /*4470*/  @UP0 LDCU.64 UR14, c[0x0][0x888] ;  /* 0x00011100ff0e07ac */ /* 0x000ea20008000a00 */
[----:B------:R-:W-:Y:S07]  /*4480*/  @UP0 UIMAD UR8, UR36, UR4, URZ ;  /* 0x00000004240802a4 */ /* 0x000fee000f8e02ff */
[----:B------:R-:W-:Y:S01]  /*4490*/  @!P0 PRMT R60, R0, 0x7610, R60 ;  /* 0x00007610003c8816 */ /* 0x000fe2000000003c */
[----:B--2---:R-:W-:Y:S03]  /*44a0*/  @UP0 UIMAD.WIDE UR14, UR8, 0x4, UR14 ;  /* 0x00000004080e08a5 */ /* 0x004fe6000f8e020e */
[----:B------:R-:W2:Y:S03]  /*44b0*/  @!UP0 LDCU UR8, c[0x0][0x880] ;  /* 0x00011000ff0887ac */ /* 0x000ea60008000800 */
[----:B------:R-:W-:Y:S01]  /*44c0*/  IMAD.U32 R8, RZ, RZ, UR14 ;  /* 0x0000000eff087e24 */ /* 0x000fe2000f8e00ff */
[----:B------:R-:W-:Y:S05]  /*44d0*/  MOV R9, UR15 ;  /* 0x0000000f00097c02 */ /* 0x000fea0008000f00 */
[----:B-----5:R3:W5:Y:S02]  /*44e0*/  @P0 LDG.E R35, desc[UR46][R8.64] ;  /* 0x0000002e08230981 */ /* 0x020764000c1e1900 */
[----:B--23--:R-:W-:Y:S07]  /*44f0*/  @!P0 IMAD.U32 R35, RZ, RZ, UR8 ;  /* 0x00000008ff238e24 */ /* 0x00cfee000f8e00ff */
.L_x_74:
[----:B-----5:R-:W-:Y:S01]  /*4500*/  @!P2 FSETP.EQ.AND P0, PT, R35, RZ, PT ;  /* 0x000000ff2300a20b */ /* 0x020fe20003f02000 */
[----:B------:R-:W-:Y:S01]  /*4510*/  @!UPT UIADD3 URZ, UPT, UPT, URZ, URZ, URZ ;  /* 0x000000fffffff290 */ /* 0x000fe2000fffe0ff */
[----:B------:R-:W-:Y:S11]  /*4520*/  @!P2 BRA `(.L_x_75) ;  /* 0x000000000014a947 */ /* 0x000ff60003800000 */
[----:B------:R-:W-:Y:S02]  /*4530*/  LOP3.LUT P2, RZ, R60, 0xff, RZ, 0xc0, !PT ;  /* 0x000000ff3cff7812 */ /* 0x000fe4000784c0ff */
[----:B------:R-:W-:Y:S04]  /*4540*/  PLOP3.LUT P0, PT, PT, PT, UP0, 0x80, 0x8 ;  /* 0x000000000008781c */ /* 0x000fe80003f0f008 */
[----:B------:R-:W-:Y:S07]  /*4550*/  PLOP3.LUT P0, PT, P0, PT, PT, 0x8, 0x80 ;  /* 0x000000000080781c */ /* 0x000fee000070e170 */
[----:B------:R-:W-:Y:S11]  /*4560*/  @P2 FSETP.EQ.AND P0, PT, R35, RZ, PT ;  /* 0x000000ff2300220b */ /* 0x000ff60003f02000 */
[----:B------:R-:W-:Y:S02]  /*4570*/  @!UPT UIADD3 URZ, UPT, UPT, URZ, URZ, URZ ;  /* 0x000000fffffff290 */ /* 0x000fe4000fffe0ff */
.L_x_75:
[----:B------:R-:W-:Y:S01]  /*4580*/  ULEA UR15, UR13, UR7, 0x3 ;  /* 0x000000070d0f7291 */ /* 0x000fe2000f8e18ff */
[----:B------:R-:W-:Y:S02]  /*4590*/  SHF.L.U32 R9, R32, 0x1f, RZ ;  /* 0x0000001f20097819 */ /* 0x000fe400000006ff */
[----:B------:R-:W-:Y:S04]  /*45a0*/  ELECT P4, URZ, PT ;  /* 0x0000000000ff782f */ /* 0x000fe80003880000 */
[----:B------:R-:W-:Y:S02]  /*45b0*/  PLOP3.LUT P4, PT, P0, P4, PT, 0xf2, 0x2f ;  /* 0x00000000002f781c */ /* 0x000fe40000789e72 */
[----:B------:R-:W3:Y:S11]  /*45c0*/  SYNCS.PHASECHK.TRANS64.TRYWAIT P2, [UR15+0x78], R9 ;  /* 0x00007809ff0075a7 */ /* 0x000ef6000804110f */
[----:B-1----:R-:W-:Y:S05]  /*45d0*/  @!P4 IADD3 R8, P0, PT, R30, 0x580, RZ ;  /* 0x000005801e08c810 */ /* 0x002fea0007f1e0ff */
[----:B--2---:R-:W-:Y:S01]  /*45e0*/  @!P4 IMAD.X R2, RZ, RZ, R31, P0 ;  /* 0x000000ffff02c224 */ /* 0x004fe200000e061f */
[----:B---3--:R-:W-:Y:S07]  /*45f0*/  @!P2 BRA `(.L_x_76) ;  /* 0x0000003000f0a947 */ /* 0x008fee0003800000 */
.L_x_151:
[----:B------:R-:W2:Y:S01]  /*4600*/  LDC.64 R12, c[0x0][0xb18] ;  /* 0x0002c600ff0c7b82 */ /* 0x000ea20000000a00 */
[----:B------:R-:W-:Y:S01]  /*4610*/  @!P4 R2UR UR8, R2 ;  /* 0x000000000208c2ca */ /* 0x000fe200000e0000 */
[----:B------:R-:W-:Y:S01]  /*4620*/  VOTEU.ALL UP2, P4 ;  /* 0x0000000000ff7886 */ /* 0x000fe20002040000 */
[----:B------:R-:W-:Y:S01]  /*4630*/  @!P4 R2UR UR9, R8 ;  /* 0x000000000809c2ca */ /* 0x000fe200000e0000 */
[----:B------:R-:W-:Y:S01]  /*4640*/  VOTEU.ALL UP1, P4 ;  /* 0x0000000000ff7886 */ /* 0x000fe20002020000 */
[----:B-1----:R-:W-:Y:S03]  /*4650*/  @!P4 IMAD.MOV.U32 R0, RZ, RZ, 0x1000 ;  /* 0x00001000ff00c424 */ /* 0x002fe600078e00ff */
[----:B------:R-:W1:Y:S01]  /*4660*/  @!P1 LDC R2, c[0x0][0xb0c] ;  /* 0x0002c300ff029b82 */ /* 0x000e620000000800 */
[----:B------:R-:W-:Y:S01]  /*4670*/  UMOV UR20, 0x0 ;  /* 0x0000000000147882 */ /* 0x000fe20000000000 */
[----:B------:R-:W-:Y:S01]  /*4680*/  UMOV UR21, 0x10000000 ;  /* 0x1000000000157882 */ /* 0x000fe20000000000 */
[----:B------:R-:W-:Y:S01]  /*4690*/  UMOV UR12, UR36 ;  /* 0x00000024000c7c82 */ /* 0x000fe20008000000 */
[----:B------:R-:W-:Y:S01]  /*46a0*/  UIADD3 UR14, UPT, UPT, UR13, 0x1, URZ ;  /* 0x000000010d0e7890 */ /* 0x000fe2000fffe0ff */
[----:B------:R-:W-:Y:S01]  /*46b0*/  @P3 SHF.R.U32.HI R27, RZ, 0x10, R17 ;  /* 0x00000010ff1b3819 */ /* 0x000fe20000011611 */
[----:B------:R-:W-:Y:S02]  /*46c0*/  VIADD R29, R29, 0x1 ;  /* 0x000000011d1d7836 */ /* 0x000fe40000000000 */
[----:B------:R-:W-:Y:S01]  /*46d0*/  IMAD.U32 R9, RZ, RZ, UR8 ;  /* 0x00000008ff097e24 */ /* 0x000fe2000f8e00ff */
[----:B------:R-:W-:Y:S01]  /*46e0*/  @!UP2 ULEA UR8, UR13, UR7, 0xc ;  /* 0x000000070d08a291 */ /* 0x000fe2000f8e60ff */
[----:B------:R-:W-:Y:S01]  /*46f0*/  IMAD.U32 R8, RZ, RZ, UR9 ;  /* 0x00000009ff087e24 */ /* 0x000fe2000f8e00ff */
[----:B------:R-:W-:Y:S02]  /*4700*/  UIADD3 UR9, UPT, UPT, UR15, 0x60, URZ ;  /* 0x000000600f097890 */ /* 0x000fe4000fffe0ff */
[----:B------:R-:W-:Y:S01]  /*4710*/  @!P4 R2UR UR19, R9 ;  /* 0x000000000913c2ca */ /* 0x000fe200000e0000 */
[----:B------:R-:W-:Y:S01]  /*4720*/  @!UP2 UIADD3 UR8, UPT, UPT, UR8, 0x200, URZ ;  /* 0x000002000808a890 */ /* 0x000fe2000fffe0ff */
[----:B------:R-:W-:Y:S01]  /*4730*/  @!P4 R2UR UR18, R8 ;  /* 0x000000000812c2ca */ /* 0x000fe200000e0000 */
[----:B------:R-:W-:Y:S01]  /*4740*/  UISETP.NE.AND UP5, UPT, UR14, 0x3, UPT ;  /* 0x000000030e00788c */ /* 0x000fe2000bfa5270 */
[----:B------:R-:W3:Y:S01]  /*4750*/  LDC.64 R8, c[0x0][0xb10] ;  /* 0x0002c400ff087b82 */ /* 0x000ee20000000a00 */
[----:B------:R-:W-:Y:S02]  /*4760*/  UPRMT UR16, UR37, 0x654, UR9 ;  /* 0x0000065425107896 */ /* 0x000fe40008000009 */
[----:B------:R-:W-:Y:S02]  /*4770*/  USEL UR17, URZ, 0x1, UP5 ;  /* 0x00000001ff117887 */ /* 0x000fe4000a800000 */
[----:B------:R-:W-:Y:S04]  /*4780*/  USEL UR14, UR14, URZ, UP5 ;  /* 0x000000ff0e0e7287 */ /* 0x000fe8000a800000 */
[----:B------:R-:W-:Y:S01]  /*4790*/  ULEA UR13, UR14, UR7, 0x3 ;  /* 0x000000070e0d7291 */ /* 0x000fe2000f8e18ff */
[----:B------:R-:W-:Y:S01]  /*47a0*/  LOP3.LUT R32, R32, UR17, RZ, 0x3c, !PT ;  /* 0x0000001120207c12 */ /* 0x000fe2000f8e3cff */
[----:B------:R1:W-:Y:S01]  /*47b0*/  @!UP1 UTMALDG.3D [UR8], [UR18], desc[UR20] ;  /* 0x00001408120095b4 */ /* 0x0003e20008011000 */
[----:B------:R5:W-:Y:S02]  /*47c0*/  @!P4 SYNCS.ARRIVE.TRANS64.RED.A0TR RZ, [UR15+0x60], R0 ;  /* 0x00006000ffffc9a7 */ /* 0x000be4000830040f */
[----:B------:R-:W-:Y:S01]  /*47d0*/  SHF.L.U32 R20, R32, 0x1f, RZ ;  /* 0x0000001f20147819 */ /* 0x000fe200000006ff */
[C---:B---3--:R-:W-:Y:S01]  /*47e0*/  @!P1 IMAD.HI.U32 R8, R11.reuse, R8, RZ ;  /* 0x000000080b089227 */ /* 0x048fe200078e00ff */
[----:B--2---:R-:W-:Y:S02]  /*47f0*/  @!P1 ISETP.NE.AND P0, PT, R12, 0x1, PT ;  /* 0x000000010c00980c */ /* 0x004fe40003f05270 */
[----:B-1----:R-:W-:Y:S01]  /*4800*/  @!P1 ISETP.NE.AND P2, PT, R2, 0x1, PT ;  /* 0x000000010200980c */ /* 0x002fe20003f45270 */
[----:B------:R-:W-:Y:S01]  /*4810*/  SYNCS.ARRIVE.TRANS64.RED.A1T0 RZ, [UR16], RZ ;  /* 0x000000ffffff79a7 */ /* 0x000fe20008100410 */
[C---:B------:R-:W-:Y:S01]  /*4820*/  @!P1 IMAD.HI.U32 R13, R10.reuse, R13, RZ ;  /* 0x0000000d0a0d9227 */ /* 0x040fe200078e00ff */
[----:B------:R-:W-:Y:S04]  /*4830*/  @!P1 SHF.R.U32.HI R8, RZ, R9, R8 ;  /* 0x00000009ff089219 */ /* 0x000fe80000011608 */
[----:B------:R-:W-:Y:S01]  /*4840*/  @!P1 SEL R8, R11, R8, !P2 ;  /* 0x000000080b089207 */ /* 0x000fe20005000000 */
[----:B------:R-:W1:Y:S01]  /*4850*/  SYNCS.PHASECHK.TRANS64.TRYWAIT P5, [UR13+0x78], R20 ;  /* 0x00007814ff0075a7 */ /* 0x000e6200080a110d */
[----:B-----5:R-:W2:Y:S02]  /*4860*/  @!P1 LDC R0, c[0x0][0xb20] ;  /* 0x0002c800ff009b82 */ /* 0x020ea40000000800 */
[----:B--2---:R-:W-:Y:S04]  /*4870*/  @!P1 SHF.R.U32.HI R0, RZ, R0, R13 ;  /* 0x00000000ff009219 */ /* 0x004fe8000001160d */
[----:B------:R-:W-:Y:S05]  /*4880*/  @!P1 SEL R9, R10, R0, !P0 ;  /* 0x000000000a099207 */ /* 0x000fea0004000000 */
[----:B------:R-:W-:Y:S02]  /*4890*/  @!P1 IMAD.IADD R0, R9, 0x1, -R8 ;  /* 0x0000000109009824 */ /* 0x000fe400078e0a08 */
[----:B------:R-:W-:Y:S02]  /*48a0*/  @!P1 IMAD.IADD R8, R8, 0x1, -R9 ;  /* 0x0000000108089824 */ /* 0x000fe400078e0a09 */
[----:B------:R-:W-:Y:S02]  /*48b0*/  @!P1 IMAD R11, R0, R2, R11 ;  /* 0x00000002000b9224 */ /* 0x000fe400078e020b */
[----:B------:R-:W-:Y:S01]  /*48c0*/  @!P1 IMAD R10, R8, R12, R10 ;  /* 0x0000000c080a9224 */ /* 0x000fe200078e020a */
[----:B-1----:R-:W-:Y:S06]  /*48d0*/  @!P5 BRA `(.L_x_77) ;  /* 0x000000300050d947 */ /* 0x002fec0003800000 */
.L_x_153:
[----:B------:R-:W-:Y:S01]  /*48e0*/  @!P4 IADD3 R2, P0, PT, R30, 0x580, RZ ;  /* 0x000005801e02c810 */ /* 0x000fe20007f1e0ff */
[----:B------:R-:W-:Y:S01]  /*48f0*/  UMOV UR18, 0x0 ;  /* 0x0000000000127882 */ /* 0x000fe20000000000 */
[----:B------:R-:W-:Y:S01]  /*4900*/  UMOV UR19, 0x10000000 ;  /* 0x1000000000137882 */ /* 0x000fe20000000000 */
[----:B------:R-:W-:Y:S01]  /*4910*/  VOTEU.ALL UP1, P4 ;  /* 0x0000000000ff7886 */ /* 0x000fe20002020000 */
[----:B------:R-:W-:Y:S01]  /*4920*/  @!P4 R2UR UR9, R2 ;  /* 0x000000000209c2ca */ /* 0x000fe200000e0000 */
[----:B-1----:R-:W-:Y:S01]  /*4930*/  @!P4 IMAD.X R0, RZ, RZ, R31, P0 ;  /* 0x000000ffff00c224 */ /* 0x002fe200000e061f */
[----:B------:R-:W-:Y:S01]  /*4940*/  UMOV UR12, UR36 ;  /* 0x00000024000c7c82 */ /* 0x000fe20008000000 */
[----:B------:R-:W-:Y:S01]  /*4950*/  @P3 R2UR UR36, R27 ;  /* 0x000000001b2432ca */ /* 0x000fe200000e0000 */
[----:B------:R-:W-:Y:S01]  /*4960*/  @!UP1 ULEA UR15, UR14, UR7, 0xc ;  /* 0x000000070e0f9291 */ /* 0x000fe2000f8e60ff */
[----:B------:R-:W-:Y:S01]  /*4970*/  ISETP.NE.AND P0, PT, R29, 0x2, PT ;  /* 0x000000021d00780c */ /* 0x000fe20003f05270 */
[----:B------:R-:W-:Y:S01]  /*4980*/  @!UP1 UIADD3 UR10, UPT, UPT, UR10, 0x20, URZ ;  /* 0x000000200a0a9890 */ /* 0x000fe2000fffe0ff */
[----:B------:R-:W-:Y:S01]  /*4990*/  @!P4 R2UR UR8, R0 ;  /* 0x000000000008c2ca */ /* 0x000fe200000e0000 */
[----:B------:R-:W-:Y:S01]  /*49a0*/  IMAD.IADD R20, R10, 0x1, R58 ;  /* 0x000000010a147824 */ /* 0x000fe200078e023a */
[----:B------:R-:W-:Y:S01]  /*49b0*/  SEL R0, RZ, 0x1, P0 ;  /* 0x00000001ff007807 */ /* 0x000fe20000000000 */
[----:B------:R-:W-:Y:S01]  /*49c0*/  IMAD.IADD R21, R11, 0x1, R59 ;  /* 0x000000010b157824 */ /* 0x000fe200078e023b */
[----:B------:R-:W-:Y:S02]  /*49d0*/  SEL R29, R29, RZ, P0 ;  /* 0x000000ff1d1d7207 */ /* 0x000fe40000000000 */
[----:B------:R-:W-:Y:S01]  /*49e0*/  IMAD.U32 R8, RZ, RZ, UR9 ;  /* 0x00000009ff087e24 */ /* 0x000fe2000f8e00ff */
[----:B------:R-:W-:Y:S01]  /*49f0*/  UIADD3 UR9, UPT, UPT, UR13, 0x60, URZ ;  /* 0x000000600d097890 */ /* 0x000fe2000fffe0ff */
[----:B------:R-:W-:Y:S03]  /*4a00*/  LOP3.LUT R28, R28, R0, RZ, 0x3c, !PT ;  /* 0x000000001c1c7212 */ /* 0x000fe600078e3cff */
[----:B------:R-:W-:Y:S02]  /*4a10*/  @!P4 R2UR UR16, R8 ;  /* 0x000000000810c2ca */ /* 0x000fe400000e0000 */
[----:B------:R-:W-:Y:S01]  /*4a20*/  IMAD.U32 R9, RZ, RZ, UR8 ;  /* 0x00000008ff097e24 */ /* 0x000fe2000f8e00ff */
[----:B------:R-:W-:Y:S01]  /*4a30*/  @!UP1 UIADD3 UR8, UPT, UPT, UR15, 0x200, URZ ;  /* 0x000002000f089890 */ /* 0x000fe2000fffe0ff */
[----:B------:R-:W-:Y:S01]  /*4a40*/  VOTEU.ALL UP1, P4 ;  /* 0x0000000000ff7886 */ /* 0x000fe20002020000 */
[----:B------:R-:W-:Y:S02]  /*4a50*/  UPRMT UR15, UR37, 0x654, UR9 ;  /* 0x00000654250f7896 */ /* 0x000fe40008000009 */
[----:B------:R-:W-:Y:S11]  /*4a60*/  @!P4 R2UR UR17, R9 ;  /* 0x000000000911c2ca */ /* 0x000ff600000e0000 */
[----:B------:R-:W-:Y:S02]  /*4a70*/  @!UPT UIADD3 URZ, UPT, UPT, URZ, URZ, URZ ;  /* 0x000000fffffff290 */ /* 0x000fe4000fffe0ff */
[----:B------:R2:W-:Y:S01]  /*4a80*/  @!UP1 UTMALDG.3D [UR8], [UR16], desc[UR18] ;  /* 0x00001208100095b4 */ /* 0x0005e20008011000 */
[----:B------:R2:W-:Y:S01]  /*4a90*/  @!P4 SYNCS.ARRIVE.TRANS64.RED.A0TR RZ, [UR13+0x60], R25 ;  /* 0x00006019ffffc9a7 */ /* 0x0005e2000830040d */
[----:B------:R-:W-:Y:S04]  /*4aa0*/  UIADD3 UR13, UPT, UPT, UR14, 0x1, URZ ;  /* 0x000000010e0d7890 */ /* 0x000fe8000fffe0ff */
[----:B------:R-:W-:Y:S04]  /*4ab0*/  UISETP.NE.AND UP1, UPT, UR13, 0x3, UPT ;  /* 0x000000030d00788c */ /* 0x000fe8000bf25270 */
[----:B------:R-:W-:Y:S02]  /*4ac0*/  USEL UR14, URZ, 0x1, UP1 ;  /* 0x00000001ff0e7887 */ /* 0x000fe40008800000 */
[----:B------:R-:W-:Y:S02]  /*4ad0*/  USEL UR13, UR13, URZ, UP1 ;  /* 0x000000ff0d0d7287 */ /* 0x000fe40008800000 */
[----:B------:R-:W-:Y:S02]  /*4ae0*/  UPLOP3.LUT UP1, UPT, UPT, UPT, UPT, 0x80, 0x8 ;  /* 0x000000000008789c */ /* 0x000fe40003f2f070 */
[----:B------:R-:W-:Y:S01]  /*4af0*/  LOP3.LUT R32, R32, UR14, RZ, 0x3c, !PT ;  /* 0x0000000e20207c12 */ /* 0x000fe2000f8e3cff */
[----:B------:R-:W-:Y:S01]  /*4b00*/  SYNCS.ARRIVE.TRANS64.RED.A1T0 RZ, [UR15], RZ ;  /* 0x000000ffffff79a7 */ /* 0x000fe2000810040f */
[----:B------:R-:W-:Y:S07]  /*4b10*/  @P3 BRA `(.L_x_78) ;  /* 0xfffffff4001c3947 */ /* 0x000fee000383ffff */
[----:B------:R-:W-:Y:S01]  /*4b20*/  UIADD3 UR7, UPT, UPT, UR7, 0x78, URZ ;  /* 0x0000007807077890 */ /* 0x000fe2000fffe0ff */
[----:B------:R-:W-:-:S03]  /*4b30*/  SHF.L.U32 R2, R32, 0x1f, RZ ;  /* 0x0000001f20027819 */ /* 0x000fc600000006ff */
[----:B------:R-:W-:-:S09]  /*4b40*/  ULEA UR4, UR13, UR7, 0x3 ;  /* 0x000000070d047291 */ /* 0x000fd2000f8e18ff */
[----:B------:R-:W1:Y:S02]  /*4b50*/  SYNCS.PHASECHK.TRANS64.TRYWAIT P0, [UR4], R2 ;  /* 0x00000002ff0075a7 */ /* 0x000e640008001104 */
[----:B-1----:R-:W-:Y:S05]  /*4b60*/  @!P0 BRA `(.L_x_79) ;  /* 0x0000002c00c48947 */ /* 0x002fea0003800000 */
.L_x_155:
        /* <DEDUP_REMOVED lines=9> */
.L_x_157:
[----:B------:R-:W-:-:S04]  /*4c00*/  UIADD3 UR5, UPT, UPT, UR5, 0x1, URZ ;  /* 0x0000000105057890 */ /* 0x000fc8000fffe0ff */
[----:B------:R-:W-:-:S04]  /*4c10*/  UISETP.NE.AND UP0, UPT, UR5, 0x3, UPT ;  /* 0x000000030500788c */ /* 0x000fc8000bf05270 */
[----:B------:R-:W-:Y:S02]  /*4c20*/  USEL UR4, URZ, 0x1, UP0 ;  /* 0x00000001ff047887 */ /* 0x000fe40008000000 */
[----:B------:R-:W-:-:S04]  /*4c30*/  USEL UR5, UR5, URZ, UP0 ;  /* 0x000000ff05057287 */ /* 0x000fc80008000000 */
[----:B------:R-:W-:Y:S01]  /*4c40*/  ULEA UR5, UR5, UR7, 0x3 ;  /* 0x0000000705057291 */ /* 0x000fe2000f8e18ff */
[----:B-1----:R-:W-:-:S04]  /*4c50*/  LOP3.LUT R2, R32, UR4, RZ, 0x3c, !PT ;  /* 0x0000000420027c12 */ /* 0x002fc8000f8e3cff */
[----:B------:R-:W-:Y:S01]  /*4c60*/  SHF.L.U32 R2, R2, 0x1f, RZ ;  /* 0x0000001f02027819 */ /* 0x000fe200000006ff */
[----:B------:R-:W-:-:S07]  /*4c70*/  IMAD.U32 R0, RZ, RZ, UR5 ;  /* 0x00000005ff007e24 */ /* 0x000fce000f8e00ff */
.L_x_81:
[----:B-1----:R1:W3:Y:S02]  /*4c80*/  SYNCS.PHASECHK.TRANS64.TRYWAIT P0, [R0+URZ], R2 ;  /* 0x00000002000075a7 */ /* 0x0022e400080011ff */
[----:B---3--:R-:W-:Y:S05]  /*4c90*/  @!P0 NANOSLEEP.SYNCS 0x989680 ;  /* 0x009896800000895d */ /* 0x008fea0003900000 */
[----:B------:R-:W3:Y:S02]  /*4ca0*/  @!P0 SYNCS.PHASECHK.TRANS64 P0, [R0+URZ], R2 ;  /* 0x00000002000085a7 */ /* 0x000ee400080010ff */
[----:B--23--:R-:W-:Y:S05]  /*4cb0*/  @P0 EXIT ;  /* 0x000000000000094d */ /* 0x00cfea0003800000 */
[----:B------:R-:W-:Y:S05]  /*4cc0*/  BRA `(.L_x_81) ;  /* 0xfffffffc00ec7947 */ /* 0x000fea000383ffff */
.L_x_69:
[----:B------:R-:W-:-:S06]  /*4cd0*/  UISETP.GE.AND UP1, UPT, UR8, 0x4, UPT ;  /* 0x000000040800788c */ /* 0x000fcc000bf26270 */
[----:B------:R-:W-:-:S13]  /*4ce0*/  PLOP3.LUT P0, PT, PT, PT, UP1, 0x80, 0x8 ;  /* 0x000000000008781c */ /* 0x000fda0003f0f018 */
[----:B------:R-:W-:Y:S05]  /*4cf0*/  @!P0 EXIT ;  /* 0x000000000000894d */ /* 0x000fea0003800000 */
[----:B------:R-:W-:Y:S01]  /*4d00*/  BAR.SYNC.DEFER_BLOCKING 0x6, 0xa0 ;  /* 0x0182800000007b1d */ /* 0x000fe20000010000 */
[C---:B------:R-:W-:Y:S01]  /*4d10*/  IMAD.SHL.U32 R3, R70.reuse, 0x20, RZ ;  /* 0x0000002046037824 */ /* 0x040fe200078e00ff */
[C---:B------:R-:W-:Y:S01]  /*4d20*/  LOP3.LUT P0, RZ, R70.reuse, 0x4, RZ, 0xc0, !PT ;  /* 0x0000000446ff7812 */ /* 0x040fe2000780c0ff */
[C---:B------:R-:W-:Y:S02]  /*4d30*/  IMAD.SHL.U32 R64, R70.reuse, 0x10, RZ ;  /* 0x0000001046407824 */ /* 0x040fe400078e00ff */
[C---:B------:R-:W-:Y:S01]  /*4d40*/  IMAD.SHL.U32 R2, R70.reuse, 0x4, RZ ;  /* 0x0000000446027824 */ /* 0x040fe200078e00ff */
[----:B------:R-:W-:Y:S02]  /*4d50*/  UMOV UR48, 0x400 ;  /* 0x0000040000307882 */ /* 0x000fe40000000000 */
[----:B------:R-:W1:Y:S01]  /*4d60*/  LDC R63, c[0x0][0x370] ;  /* 0x0000dc00ff3f7b82 */ /* 0x000e620000000800 */
[----:B------:R-:W-:Y:S01]  /*4d70*/  ULEA UR48, UR37, UR48, 0x18 ;  /* 0x0000003025307291 */ /* 0x000fe2000f8ec0ff */
[----:B------:R-:W-:Y:S01]  /*4d80*/  LOP3.LUT R4, R3, 0xc0, RZ, 0xc0, !PT ;  /* 0x000000c003047812 */ /* 0x000fe200078ec0ff */
[----:B------:R-:W-:Y:S01]  /*4d90*/  IMAD.U32 R32, R70, 0x10000, RZ ;  /* 0x0001000046207824 */ /* 0x000fe200078e00ff */
[----:B------:R-:W-:Y:S01]  /*4da0*/  LOP3.LUT R64, R64, 0x600, RZ, 0xc0, !PT ;  /* 0x0000060040407812 */ /* 0x000fe200078ec0ff */
[----:B------:R-:W-:Y:S01]  /*4db0*/  IMAD.MOV.U32 R69, RZ, RZ, 0x10 ;  /* 0x00000010ff457424 */ /* 0x000fe200078e00ff */
[----:B------:R-:W-:Y:S01]  /*4dc0*/  LOP3.LUT R2, R4, 0x18, R2, 0xf8, !PT ;  /* 0x0000001804027812 */ /* 0x000fe200078ef802 */
[----:B------:R-:W-:Y:S01]  /*4dd0*/  IMAD.MOV.U32 R31, RZ, RZ, RZ ;  /* 0x000000ffff1f7224 */ /* 0x000fe200078e00ff */
[----:B------:R-:W2:Y:S01]  /*4de0*/  LDC R28, c[0x0][0xb0c] ;  /* 0x0002c300ff1c7b82 */ /* 0x000ea20000000800 */
[----:B------:R-:W-:Y:S01]  /*4df0*/  SHF.R.U32.HI R4, RZ, 0x1, R70 ;  /* 0x00000001ff047819 */ /* 0x000fe20000011646 */
[----:B------:R-:W-:Y:S01]  /*4e00*/  IMAD.MOV.U32 R68, RZ, RZ, RZ ;  /* 0x000000ffff447224 */ /* 0x000fe200078e00ff */
[--C-:B------:R-:W-:Y:S01]  /*4e10*/  LOP3.LUT R64, R64, 0x20, R3.reuse, 0xf8, !PT ;  /* 0x0000002040407812 */ /* 0x100fe200078ef803 */
[----:B------:R-:W-:Y:S01]  /*4e20*/  IMAD.MOV.U32 R73, RZ, RZ, RZ ;  /* 0x000000ffff497224 */ /* 0x000fe200078e00ff */
[----:B------:R-:W-:Y:S01]  /*4e30*/  LOP3.LUT R32, R32, 0x600000, RZ, 0xc0, !PT ;  /* 0x0060000020207812 */ /* 0x000fe200078ec0ff */
[----:B------:R-:W-:Y:S01]  /*4e40*/  IMAD.MOV.U32 R67, RZ, RZ, RZ ;  /* 0x000000ffff437224 */ /* 0x000fe200078e00ff */
[----:B------:R-:W-:Y:S01]  /*4e50*/  LOP3.LUT R2, R2, 0x8, R4, 0x78, !PT ;  /* 0x0000000802027812 */ /* 0x000fe200078e7804 */
[----:B------:R-:W4:Y:S01]  /*4e60*/  LDC R61, c[0x0][0xb20] ;  /* 0x0002c800ff3d7b82 */ /* 0x000f220000000800 */
[----:B------:R-:W3:Y:S01]  /*4e70*/  LDS R0, [UR48+0x150] ;  /* 0x00015030ff007984 */ /* 0x000ee20008000800 */
[----:B------:R-:W-:Y:S01]  /*4e80*/  LOP3.LUT R64, R64, 0x100, R3, 0xf8, !PT ;  /* 0x0000010040407812 */ /* 0x000fe200078ef803 */
[----:B------:R-:W1:Y:S01]  /*4e90*/  LDCU.64 UR54, c[0x0][0x348] ;  /* 0x00006900ff3677ac */ /* 0x000e620008000a00 */
[----:B------:R-:W-:-:S02]  /*4ea0*/  LOP3.LUT R70, R70, 0x60, RZ, 0xc0, !PT ;  /* 0x0000006046467812 */ /* 0x000fc400078ec0ff */
[----:B------:R-:W-:Y:S01]  /*4eb0*/  LOP3.LUT R64, R64, R2, RZ, 0xfc, !PT ;  /* 0x0000000240407212 */ /* 0x000fe200078efcff */
[----:B------:R-:W1:Y:S01]  /*4ec0*/  LDCU.64 UR38, c[0x0][0x888] ;  /* 0x00011100ff2677ac */ /* 0x000e620008000a00 */
[----:B------:R-:W1:Y:S01]  /*4ed0*/  LDC R27, c[0x0][0xb30] ;  /* 0x0002cc00ff1b7b82 */ /* 0x000e620000000800 */
[----:B------:R-:W-:Y:S01]  /*4ee0*/  SEL R69, R69, 0xfffffff0, !P0 ;  /* 0xfffffff045457807 */ /* 0x000fe20004000000 */
[----:B------:R-:W1:Y:S01]  /*4ef0*/  LDCU.64 UR44, c[0x0][0x890] ;  /* 0x00011200ff2c77ac */ /* 0x000e620008000a00 */
[----:B------:R-:W-:-:S05]  /*4f00*/  UMOV UR51, 0x1 ;  /* 0x0000000100337882 */ /* 0x000fca0000000000 */
[----:B------:R-:W1:Y:S01]  /*4f10*/  LDC.64 R56, c[0x0][0xb10] ;  /* 0x0002c400ff387b82 */ /* 0x000e620000000a00 */
[----:B------:R-:W-:Y:S01]  /*4f20*/  UMOV UR56, URZ ;  /* 0x000000ff00387c82 */ /* 0x000fe20008000000 */
[----:B------:R-:W-:Y:S01]  /*4f30*/  UIADD3 UR52, UPT, UPT, UR48, 0x200, URZ ;  /* 0x0000020030347890 */ /* 0x000fe2000fffe0ff */
[----:B------:R-:W-:Y:S01]  /*4f40*/  UMOV UR50, URZ ;  /* 0x000000ff00327c82 */ /* 0x000fe20008000000 */
[----:B------:R-:W-:-:S04]  /*4f50*/  UMOV UR49, URZ ;  /* 0x000000ff00317c82 */ /* 0x000fc80008000000 */
[----:B------:R-:W1:Y:S08]  /*4f60*/  LDC.64 R24, c[0x0][0xb18] ;  /* 0x0002c600ff187b82 */ /* 0x000e700000000a00 */
[----:B------:R-:W1:Y:S08]  /*4f70*/  LDC.64 R22, c[0x0][0xb28] ;  /* 0x0002ca00ff167b82 */ /* 0x000e700000000a00 */
[----:B------:R-:W1:Y:S01]  /*4f80*/  LDC.64 R54, c[0x0][0x8b0] ;  /* 0x00022c00ff367b82 */ /* 0x000e620000000a00 */
[----:B---3--:R-:W-:-:S07]  /*4f90*/  IMAD.IADD R32, R0, 0x1, R32 ;  /* 0x0000000100207824 */ /* 0x008fce00078e0220 */
[----:B------:R-:W3:Y:S08]  /*4fa0*/  LDC.64 R52, c[0x0][0x8a8] ;  /* 0x00022a00ff347b82 */ /* 0x000ef00000000a00 */
[----:B--2-4-:R-:W1:Y:S02]  /*4fb0*/  LDC R62, c[0x0][0x374] ;  /* 0x0000dd00ff3e7b82 */ /* 0x014e640000000800 */
.L_x_112:
[----:B------:R-:W-:Y:S02]  /*4fc0*/  LEA R0, R73, UR48, 0x3 ;  /* 0x0000003049007c11 */ /* 0x000fe4000f8e18ff */
[----:B------:R-:W-:Y:S02]  /*4fd0*/  SHF.L.U32 R2, R67, 0x1f, RZ ;  /* 0x0000001f43027819 */ /* 0x000fe400000006ff */
[----:B-1----:R-:W-:Y:S02]  /*4fe0*/  LEA R16, R73, UR48, 0x4 ;  /* 0x0000003049107c11 */ /* 0x002fe4000f8e20ff */
[----:B------:R-:W2:Y:S02]  /*4ff0*/  SYNCS.PHASECHK.TRANS64.TRYWAIT P0, [R0+URZ+0xa0], R2 ;  /* 0x0000a002000075a7 */ /* 0x000ea400080011ff */
[----:B--2---:R-:W-:Y:S05]  /*5000*/  @!P0 BRA `(.L_x_82) ;  /* 0x0000002800cc8947 */ /* 0x004fea0003800000 */
.L_x_158:
[----:B------:R-:W4:Y:S01]  /*5010*/  LDC.64 R10, c[0x0][0xb10] ;  /* 0x0002c400ff0a7b82 */ /* 0x000f220000000a00 */
[----:B------:R-:W3:Y:S01]  /*5020*/  LDS.128 R16, [R16+0x130] ;  /* 0x0001300010107984 */ /* 0x000ee20000000c00 */
[----:B-1----:R-:W-:Y:S01]  /*5030*/  ISETP.NE.AND P1, PT, R27, 0x1, PT ;  /* 0x000000011b00780c */ /* 0x002fe20003f25270 */
[----:B--2---:R-:W-:Y:S01]  /*5040*/  VIADD R0, R0, 0xb0 ;  /* 0x000000b000007836 */ /* 0x004fe20000000000 */
[----:B------:R-:W-:Y:S04]  /*5050*/  ISETP.GE.AND P0, PT, R26, 0x1, PT ;  /* 0x000000011a00780c */ /* 0x000fe80003f06270 */
[----:B------:R-:W1:Y:S01]  /*5060*/  LDC.64 R8, c[0x0][0xb18] ;  /* 0x0002c600ff087b82 */ /* 0x000e620000000a00 */
[----:B------:R-:W-:Y:S01]  /*5070*/  PRMT R0, RZ, 0x654, R0 ;  /* 0x00000654ff007816 */ /* 0x000fe20000000000 */
[----:B------:R-:W-:Y:S01]  /*5080*/  @!PT LDS RZ, [RZ] ;  /* 0x00000000fffff984 */ /* 0x000fe20000000800 */
[----:B------:R-:W-:Y:S01]  /*5090*/  @!PT LDS RZ, [RZ] ;  /* 0x00000000fffff984 */ /* 0x000fe20000000800 */
[----:B------:R-:W-:Y:S01]  /*50a0*/  @!PT LDS RZ, [RZ] ;  /* 0x00000000fffff984 */ /* 0x000fe20000000800 */
[----:B------:R-:W-:Y:S01]  /*50b0*/  @!PT LDS RZ, [RZ] ;  /* 0x00000000fffff984 */ /* 0x000fe20000000800 */
[----:B------:R2:W-:Y:S06]  /*50c0*/  MEMBAR.ALL.CTA ;  /* 0x0000000000007992 */ /* 0x0005ec0000008000 */
[----:B--2---:R-:W2:Y:S01]  /*50d0*/  FENCE.VIEW.ASYNC.S ;  /* 0x00000000000073c6 */ /* 0x004ea20000000000 */
[----:B------:R-:W1:Y:S08]  /*50e0*/  @!P1 LDC R12, c[0x0][0xb20] ;  /* 0x0002c800ff0c9b82 */ /* 0x000e700000000800 */
[----:B------:R-:W1:Y:S01]  /*50f0*/  @!P1 LDC R7, c[0x0][0xb0c] ;  /* 0x0002c300ff079b82 */ /* 0x000e620000000800 */
[----:B--2---:R2:W-:Y:S01]  /*5100*/  SYNCS.ARRIVE.TRANS64.RED.A1T0 RZ, [R0+URZ], RZ ;  /* 0x000000ff00ff79a7 */ /* 0x0045e200081004ff */
[----:B---3--:R-:W-:Y:S04]  /*5110*/  LOP3.LUT P4, RZ, R18, 0x1, RZ, 0xc0, !PT ;  /* 0x0000000112ff7812 */ /* 0x008fe8000788c0ff */
[----:B------:R-:W-:Y:S09]  /*5120*/  P2R R71, PR, RZ, 0x10 ;  /* 0x00000010ff477803 */ /* 0x000ff20000000000 */
[----:B------:R-:W-:Y:S02]  /*5130*/  @P4 MOV R30, R16 ;  /* 0x00000010001e4202 */ /* 0x000fe40000000f00 */
[----:B------:R-:W-:Y:S01]  /*5140*/  @P4 LOP3.LUT R29, R17, 0xffff, RZ, 0xc0, !PT ;  /* 0x0000ffff111d4812 */ /* 0x000fe200078ec0ff */
[----:B--2-4-:R-:W-:Y:S06]  /*5150*/  @!P0 BRA `(.L_x_83) ;  /* 0x0000000000a48947 */ /* 0x014fec0003800000 */
[----:B------:R-:W-:Y:S01]  /*5160*/  IMAD.HI.U32 R0, R62, R25, RZ ;  /* 0x000000193e007227 */ /* 0x000fe200078e00ff */
[----:B------:R-:W-:Y:S02]  /*5170*/  ISETP.NE.AND P0, PT, R24, 0x1, PT ;  /* 0x000000011800780c */ /* 0x000fe40003f05270 */
[----:B------:R-:W-:Y:S01]  /*5180*/  ISETP.NE.AND P2, PT, R26, 0x1, PT ;  /* 0x000000011a00780c */ /* 0x000fe20003f45270 */
[----:B------:R-:W-:Y:S01]  /*5190*/  IMAD.HI.U32 R4, R63, R56, RZ ;  /* 0x000000383f047227 */ /* 0x000fe200078e00ff */
[----:B------:R-:W-:Y:S02]  /*51a0*/  SHF.R.U32.HI R0, RZ, R61, R0 ;  /* 0x0000003dff007219 */ /* 0x000fe40000011600 */
[----:B------:R-:W-:Y:S01]  /*51b0*/  ISETP.NE.AND P3, PT, R28, 0x1, PT ;  /* 0x000000011c00780c */ /* 0x000fe20003f65270 */
[----:B------:R-:W-:Y:S01]  /*51c0*/  IMAD.HI.U32 R6, R29, R25, RZ ;  /* 0x000000191d067227 */ /* 0x000fe200078e00ff */
[-C--:B------:R-:W-:Y:S02]  /*51d0*/  SHF.R.U32.HI R4, RZ, R57.reuse, R4 ;  /* 0x00000039ff047219 */ /* 0x080fe40000011604 */
[----:B------:R-:W-:Y:S01]  /*51e0*/  SEL R0, R62, R0, !P0 ;  /* 0x000000003e007207 */ /* 0x000fe20004000000 */
[----:B------:R-:W-:Y:S01]  /*51f0*/  IMAD.HI.U32 R5, R30, R56, RZ ;  /* 0x000000381e057227 */ /* 0x000fe200078e00ff */
[----:B------:R-:W-:Y:S03]  /*5200*/  SEL R4, R63, R4, !P3 ;  /* 0x000000043f047207 */ /* 0x000fe60005800000 */
[-C--:B------:R-:W-:Y:S01]  /*5210*/  IMAD.HI.U32 R3, R0, R22.reuse, RZ ;  /* 0x0000001600037227 */ /* 0x080fe200078e00ff */
[----:B------:R-:W-:Y:S03]  /*5220*/  SHF.R.U32.HI R5, RZ, R57, R5 ;  /* 0x00000039ff057219 */ /* 0x000fe60000011605 */
[----:B------:R-:W-:Y:S01]  /*5230*/  IMAD.HI.U32 R2, R4, R22, RZ ;  /* 0x0000001604027227 */ /* 0x000fe200078e00ff */
[----:B------:R-:W-:Y:S02]  /*5240*/  @P2 SHF.R.U32.HI R0, RZ, R23, R3 ;  /* 0x00000017ff002219 */ /* 0x000fe40000011603 */
[----:B------:R-:W-:Y:S02]  /*5250*/  SHF.R.U32.HI R3, RZ, R61, R6 ;  /* 0x0000003dff037219 */ /* 0x000fe40000011606 */
[----:B------:R-:W-:Y:S01]  /*5260*/  @P2 SHF.R.U32.HI R4, RZ, R23, R2 ;  /* 0x00000017ff042219 */ /* 0x000fe20000011602 */
[----:B------:R-:W-:Y:S01]  /*5270*/  IMAD R0, R26, R0, RZ ;  /* 0x000000001a007224 */ /* 0x000fe200078e02ff */
[----:B------:R-:W-:Y:S02]  /*5280*/  SEL R3, R29, R3, !P0 ;  /* 0x000000031d037207 */ /* 0x000fe40004000000 */
[----:B------:R-:W-:Y:S01]  /*5290*/  SEL R2, R30, R5, !P3 ;  /* 0x000000051e027207 */ /* 0x000fe20005800000 */
[----:B------:R-:W-:Y:S01]  /*52a0*/  IMAD R5, R26, R4, RZ ;  /* 0x000000041a057224 */ /* 0x000fe200078e02ff */
[C---:B------:R-:W-:Y:S01]  /*52b0*/  ISETP.GE.AND P0, PT, R3.reuse, R0, PT ;  /* 0x000000000300720c */ /* 0x040fe20003f06270 */
[C---:B------:R-:W-:Y:S03]  /*52c0*/  IMAD.HI.U32 R0, R3.reuse, R22, RZ ;  /* 0x0000001603007227 */ /* 0x040fe600078e00ff */
[C---:B------:R-:W-:Y:S02]  /*52d0*/  ISETP.GE.OR P0, PT, R2.reuse, R5, P0 ;  /* 0x000000050200720c */ /* 0x040fe40000706670 */
[----:B------:R-:W-:Y:S04]  /*52e0*/  SHF.R.U32.HI R0, RZ, R23, R0 ;  /* 0x00000017ff007219 */ /* 0x000fe80000011600 */
[C---:B------:R-:W-:Y:S05]  /*52f0*/  SEL R6, R3.reuse, R0, !P2 ;  /* 0x0000000003067207 */ /* 0x040fea0005000000 */
        /* <DEDUP_REMOVED lines=14> */
[----:B------:R-:W-:Y:S07]  /*53e0*/  IMAD R29, R3, R24, R29 ;  /* 0x00000018031d7224 */ /* 0x000fee00078e021d */
.L_x_83:
[----:B-1----:R-:W-:Y:S01]  /*53f0*/  @!P1 ISETP.NE.AND P0, PT, R8, 0x1, PT ;  /* 0x000000010800980c */ /* 0x002fe20003f05270 */
[----:B------:R-:W-:Y:S01]  /*5400*/  @!P1 IMAD.HI.U32 R0, R30, R10, RZ ;  /* 0x0000000a1e009227 */ /* 0x000fe200078e00ff */
[----:B------:R-:W-:Y:S01]  /*5410*/  @!P1 ISETP.NE.AND P2, PT, R7, 0x1, PT ;  /* 0x000000010700980c */ /* 0x000fe20003f45270 */
[----:B------:R-:W-:Y:S01]  /*5420*/  ULOP3.LUT UP0, URZ, UR52, 0x1b0, URZ, 0xc0, !UPT ;  /* 0x000001b034ff7892 */ /* 0x000fe2000f80c0ff */
[----:B------:R-:W-:Y:S01]  /*5430*/  R2UR UR42, R21 ;  /* 0x00000000152a72ca */ /* 0x000fe200000e0000 */
[----:B------:R-:W-:Y:S01]  /*5440*/  @!P1 IMAD.HI.U32 R2, R29, R9, RZ ;  /* 0x000000091d029227 */ /* 0x000fe200078e00ff */
[----:B------:R-:W-:Y:S02]  /*5450*/  @!P1 SHF.R.U32.HI R0, RZ, R11, R0 ;  /* 0x0000000bff009219 */ /* 0x000fe40000011600 */
[----:B------:R-:W-:Y:S01]  /*5460*/  R2UR UR41, R20 ;  /* 0x00000000142972ca */ /* 0x000fe200000e0000 */
[----:B------:R-:W-:Y:S01]  /*5470*/  VIADD R73, R73, 0x1 ;  /* 0x0000000149497836 */ /* 0x000fe20000000000 */
[----:B------:R-:W-:Y:S02]  /*5480*/  @!P1 SHF.R.U32.HI R2, RZ, R12, R2 ;  /* 0x0000000cff029219 */ /* 0x000fe40000011602 */
[----:B------:R-:W-:Y:S02]  /*5490*/  @!P1 SEL R3, R30, R0, !P2 ;  /* 0x000000001e039207 */ /* 0x000fe40005000000 */
[----:B------:R-:W-:Y:S02]  /*54a0*/  @!P1 SEL R2, R29, R2, !P0 ;  /* 0x000000021d029207 */ /* 0x000fe40004000000 */
[----:B------:R-:W-:Y:S01]  /*54b0*/  @P4 SHF.R.U32.HI R66, RZ, 0x10, R17 ;  /* 0x00000010ff424819 */ /* 0x000fe20000011611 */
[----:B------:R-:W-:Y:S02]  /*54c0*/  USHF.L.U32 UR42, UR42, 0x6, URZ ;  /* 0x000000062a2a7899 */ /* 0x000fe400080006ff */
[----:B------:R-:W-:Y:S02]  /*54d0*/  @!P1 IMAD.IADD R0, R2, 0x1, -R3 ;  /* 0x0000000102009824 */ /* 0x000fe400078e0a03 */
[----:B------:R-:W-:Y:S01]  /*54e0*/  @!P1 IMAD.IADD R2, R3, 0x1, -R2 ;  /* 0x0000000103029824 */ /* 0x000fe200078e0a02 */
[----:B------:R-:W-:Y:S01]  /*54f0*/  USHF.L.U32 UR41, UR41, 0x6, URZ ;  /* 0x0000000629297899 */ /* 0x000fe200080006ff */
[----:B------:R-:W-:Y:S02]  /*5500*/  @!P1 IMAD R30, R0, R7, R30 ;  /* 0x00000007001e9224 */ /* 0x000fe400078e021e */
[----:B------:R-:W-:Y:S01]  /*5510*/  @!P1 IMAD R29, R2, R8, R29 ;  /* 0x00000008021d9224 */ /* 0x000fe200078e021d */
[----:B------:R-:W-:Y:S08]  /*5520*/  BRA.U !UP0, `(.L_x_84) ;  /* 0x00000001087c7547 */ /* 0x000ff0000b800000 */
[----:B------:R-:W1:Y:S01]  /*5530*/  LDCU.64 UR8, c[0x4][0x80] ;  /* 0x01001000ff0877ac */ /* 0x000e620008000a00 */
[----:B------:R-:W-:Y:S01]  /*5540*/  MOV R2, 0x0 ;  /* 0x0000000000027802 */ /* 0x000fe20000000f00 */
[----:B------:R-:W-:Y:S02]  /*5550*/  HFMA2 R12, -RZ, RZ, 0, 5.9604644775390625e-08 ;  /* 0x00000001ff0c7431 */ /* 0x000fe400000001ff */
[----:B------:R-:W-:Y:S01]  /*5560*/  IMAD.MOV.U32 R8, RZ, RZ, 0x70 ;  /* 0x00000070ff087424 */ /* 0x000fe200078e00ff */
[----:B------:R2:W3:Y:S01]  /*5570*/  LDC.64 R14, c[0x4][R2] ;  /* 0x01000000020e7b82 */ /* 0x0004e20000000a00 */
[----:B------:R-:W4:Y:S01]  /*5580*/  LDCU.64 UR6, c[0x4][0x88] ;  /* 0x01001100ff0677ac */ /* 0x000f220008000a00 */
[----:B------:R-:W-:Y:S01]  /*5590*/  IMAD.MOV.U32 R13, RZ, RZ, RZ ;  /* 0x000000ffff0d7224 */ /* 0x000fe200078e00ff */
[----:B------:R-:W2:Y:S01]  /*55a0*/  LDCU.64 UR4, c[0x4][0x8] ;  /* 0x01000100ff0477ac */ /* 0x000ea20008000a00 */
[----:B-1----:R-:W-:Y:S01]  /*55b0*/  MOV R5, UR9 ;  /* 0x0000000900057c02 */ /* 0x002fe20008000f00 */
[----:B------:R-:W-:Y:S01]  /*55c0*/  IMAD.U32 R4, RZ, RZ, UR8 ;  /* 0x00000008ff047e24 */ /* 0x000fe2000f8e00ff */
[----:B----4-:R-:W-:Y:S01]  /*55d0*/  MOV R7, UR7 ;  /* 0x0000000700077c02 */ /* 0x010fe20008000f00 */
[----:B------:R-:W-:Y:S01]  /*55e0*/  IMAD.U32 R6, RZ, RZ, UR6 ;  /* 0x00000006ff067e24 */ /* 0x000fe2000f8e00ff */
[----:B--2---:R-:W-:Y:S01]  /*55f0*/  MOV R11, UR5 ;  /* 0x00000005000b7c02 */ /* 0x004fe20008000f00 */
[----:B------:R-:W-:Y:S02]  /*5600*/  IMAD.U32 R10, RZ, RZ, UR4 ;  /* 0x00000004ff0a7e24 */ /* 0x000fe4000f8e00ff */
[----:B------:R-:W-:Y:S07]  /*5610*/  LEPC R20, `(.L_x_85) ;  /* 0x000000001014794e */ /* 0x000fee0000000000 */
[----:B---3-5:R-:W-:Y:S05]  /*5620*/  CALL.ABS.NOINC R14 ;  /* 0x000000000e007343 */ /* 0x028fea0003c00000 */
.L_x_85:
[----:B------:R-:W1:Y:S01]  /*5630*/  LDCU.64 UR8, c[0x4][0x80] ;  /* 0x01001000ff0877ac */ /* 0x000e620008000a00 */
[----:B------:R-:W2:Y:S01]  /*5640*/  LDC.64 R2, c[0x4][R2] ;  /* 0x0100000002027b82 */ /* 0x000ea20000000a00 */
[----:B------:R-:W-:Y:S02]  /*5650*/  HFMA2 R12, -RZ, RZ, 0, 5.9604644775390625e-08 ;  /* 0x00000001ff0c7431 */ /* 0x000fe400000001ff */
[----:B------:R-:W-:Y:S02]  /*5660*/  IMAD.MOV.U32 R8, RZ, RZ, 0x70 ;  /* 0x00000070ff087424 */ /* 0x000fe400078e00ff */
[----:B------:R-:W-:Y:S01]  /*5670*/  IMAD.MOV.U32 R13, RZ, RZ, RZ ;  /* 0x000000ffff0d7224 */ /* 0x000fe200078e00ff */
[----:B------:R-:W3:Y:S01]  /*5680*/  LDCU.64 UR6, c[0x4][0x88] ;  /* 0x01001100ff0677ac */ /* 0x000ee20008000a00 */
[----:B------:R-:W4:Y:S01]  /*5690*/  LDCU.64 UR4, c[0x4][0x8] ;  /* 0x01000100ff0477ac */ /* 0x000f220008000a00 */
[----:B-1----:R-:W-:Y:S02]  /*56a0*/  MOV R4, UR8 ;  /* 0x0000000800047c02 */ /* 0x002fe40008000f00 */
[----:B------:R-:W-:Y:S02]  /*56b0*/  MOV R5, UR9 ;  /* 0x0000000900057c02 */ /* 0x000fe40008000f00 */
[----:B---3--:R-:W-:Y:S01]  /*56c0*/  MOV R7, UR7 ;  /* 0x0000000700077c02 */ /* 0x008fe20008000f00 */
[----:B------:R-:W-:Y:S01]  /*56d0*/  IMAD.U32 R6, RZ, RZ, UR6 ;  /* 0x00000006ff067e24 */ /* 0x000fe2000f8e00ff */
[----:B----4-:R-:W-:Y:S01]  /*56e0*/  MOV R11, UR5 ;  /* 0x00000005000b7c02 */ /* 0x010fe20008000f00 */
[----:B------:R-:W-:Y:S02]  /*56f0*/  IMAD.U32 R10, RZ, RZ, UR4 ;  /* 0x00000004ff0a7e24 */ /* 0x000fe4000f8e00ff */
[----:B------:R-:W-:Y:S07]  /*5700*/  LEPC R20, `(.L_x_84) ;  /* 0x000000001014794e */ /* 0x000fee0000000000 */
[----:B--2---:R-:W-:Y:S05]  /*5710*/  CALL.ABS.NOINC R2 ;  /* 0x0000000002007343 */ /* 0x004fea0003c00000 */
.L_x_84:
[----:B------:R-:W-:Y:S01]  /*5720*/  ISETP.NE.U32.AND P4, PT, R54, RZ, PT ;  /* 0x000000ff3600720c */ /* 0x000fe20003f85070 */
[----:B------:R-:W-:Y:S01]  /*5730*/  UISETP.NE.AND UP2, UPT, UR53, URZ, UPT ;  /* 0x000000ff3500728c */ /* 0x000fe2000bf45270 */
[----:B------:R-:W-:Y:S01]  /*5740*/  ISETP.NE.U32.AND P2, PT, RZ, UR38, PT ;  /* 0x00000026ff007c0c */ /* 0x000fe2000bf45070 */
[----:B------:R-:W-:Y:S01]  /*5750*/  UISETP.NE.U32.AND UP1, UPT, UR44, URZ, UPT ;  /* 0x000000ff2c00728c */ /* 0x000fe2000bf25070 */
[----:B------:R-:W-:Y:S01]  /*5760*/  ISETP.NE.AND.EX P4, PT, R55, RZ, PT, P4 ;  /* 0x000000ff3700720c */ /* 0x000fe20003f85340 */
[----:B------:R-:W-:Y:S01]  /*5770*/  UPLOP3.LUT UP0, UPT, UPT, UPT, UPT, 0x40, 0x4 ;  /* 0x000000000004789c */ /* 0x000fe20003f0e870 */
[----:B------:R-:W-:Y:S01]  /*5780*/  ISETP.NE.AND.EX P2, PT, RZ, UR39, PT, P2 ;  /* 0x00000027ff007c0c */ /* 0x000fe2000bf45320 */
[----:B------:R-:W-:Y:S01]  /*5790*/  UISETP.NE.AND.EX UP1, UPT, UR45, URZ, UPT, UP1 ;  /* 0x000000ff2d00728c */ /* 0x000fe2000bf25310 */
[----:B------:R-:W-:Y:S04]  /*57a0*/  PLOP3.LUT P1, PT, PT, PT, UP2, 0x80, 0x8 ;  /* 0x000000000008781c */ /* 0x000fe80003f2f028 */
[----:B------:R-:W-:Y:S06]  /*57b0*/  @UP2 UPLOP3.LUT UP0, UPT, UPT, UPT, UP1, 0x80, 0x8 ;  /* 0x000000000008289c */ /* 0x000fec0003f0f010 */
[----:B------:R-:W-:Y:S01]  /*57c0*/  PLOP3.LUT P0, PT, PT, PT, UP0, 0x80, 0x8 ;  /* 0x000000000008781c */ /* 0x000fe20003f0f008 */
[----:B------:R-:W-:Y:S01]  /*57d0*/  @!UPT UIADD3 URZ, UPT, UPT, URZ, URZ, URZ ;  /* 0x000000fffffff290 */ /* 0x000fe2000fffe0ff */
[----:B------:R-:W-:Y:S11]  /*57e0*/  BRA.U !UP1, `(.L_x_86) ;  /* 0x0000000109387547 */ /* 0x000ff6000b800000 */
[----:B------:R-:W-:Y:S01]  /*57f0*/  UISETP.NE.U32.AND UP0, UPT, UR38, URZ, UPT ;  /* 0x000000ff2600728c */ /* 0x000fe2000bf05070 */
[----:B------:R-:W-:Y:S02]  /*5800*/  HFMA2 R0, -RZ, RZ, 0, 5.9604644775390625e-08 ;  /* 0x00000001ff007431 */ /* 0x000fe400000001ff */
[----:B------:R-:W-:Y:S01]  /*5810*/  IMAD.MOV.U32 R60, RZ, RZ, 0x1 ;  /* 0x00000001ff3c7424 */ /* 0x000fe200078e00ff */
[----:B------:R-:W-:Y:S06]  /*5820*/  UISETP.NE.AND.EX UP0, UPT, UR39, URZ, UPT, UP0 ;  /* 0x000000ff2700728c */ /* 0x000fec000bf05300 */
[----:B------:R-:W-:Y:S05]  /*5830*/  PLOP3.LUT P3, PT, PT, PT, UP0, 0x80, 0x8 ;  /* 0x000000000008781c */ /* 0x000fea0003f6f008 */
[----:B------:R-:W1:Y:S01]  /*5840*/  @UP0 LDCU.64 UR6, c[0x0][0x888] ;  /* 0x00011100ff0607ac */ /* 0x000e620008000a00 */
[----:B------:R-:W-:Y:S07]  /*5850*/  @UP0 UIMAD UR4, UR36, UR44, URZ ;  /* 0x0000002c240402a4 */ /* 0x000fee000f8e02ff */
[----:B------:R-:W-:Y:S01]  /*5860*/  @!P3 PRMT R60, R0, 0x7610, R60 ;  /* 0x00007610003cb816 */ /* 0x000fe2000000003c */
[----:B-1----:R-:W-:Y:S03]  /*5870*/  @UP0 UIMAD.WIDE UR6, UR4, 0x4, UR6 ;  /* 0x00000004040608a5 */ /* 0x002fe6000f8e0206 */
[----:B------:R-:W1:Y:S03]  /*5880*/  @!UP0 LDCU UR4, c[0x0][0x880] ;  /* 0x00011000ff0487ac */ /* 0x000e660008000800 */
[----:B------:R-:W-:Y:S01]  /*5890*/  IMAD.U32 R2, RZ, RZ, UR6 ;  /* 0x00000006ff027e24 */ /* 0x000fe2000f8e00ff */
[----:B------:R-:W-:Y:S05]  /*58a0*/  MOV R3, UR7 ;  /* 0x0000000700037c02 */ /* 0x000fea0008000f00 */
[----:B-----5:R2:W5:Y:S02]  /*58b0*/  @P3 LDG.E R35, desc[UR46][R2.64] ;  /* 0x0000002e02233981 */ /* 0x020564000c1e1900 */
[----:B-12---:R-:W-:Y:S02]  /*58c0*/  @!P3 IMAD.U32 R35, RZ, RZ, UR4 ;  /* 0x00000004ff23be24 */ /* 0x006fe4000f8e00ff */
.L_x_86:
[----:B------:R-:W-:Y:S05]  /*58d0*/  @!P4 BRA `(.L_x_87) ;  /* 0x000000000020c947 */ /* 0x000fea0003800000 */
[----:B------:R-:W-:Y:S04]  /*58e0*/  ISETP.NE.U32.AND P3, PT, R52, RZ, PT ;  /* 0x000000ff3400720c */ /* 0x000fe80003f65070 */
[----:B------:R-:W-:Y:S11]  /*58f0*/  ISETP.NE.AND.EX P3, PT, R53, RZ, PT, P3 ;  /* 0x000000ff3500720c */ /* 0x000ff60003f65330 */
[----:B------:R-:W-:Y:S02]  /*5900*/  @!UPT UIADD3 URZ, UPT, UPT, URZ, URZ, URZ ;  /* 0x000000fffffff290 */ /* 0x000fe4000fffe0ff */
[----:B------:R-:W1:Y:S01]  /*5910*/  @P3 LDC.64 R2, c[0x0][0x8a8] ;  /* 0x00022a00ff023b82 */ /* 0x000e620000000a00 */
[----:B------:R-:W-:Y:S04]  /*5920*/  @P3 IMAD R0, R54, UR36, RZ ;  /* 0x0000002436003c24 */ /* 0x000fe8000f8e02ff */
[----:B-1----:R-:W-:Y:S05]  /*5930*/  @P3 IMAD.WIDE R2, R0, 0x4, R2 ;  /* 0x0000000400023825 */ /* 0x002fea00078e0202 */
[----:B-----5:R1:W5:Y:S02]  /*5940*/  @P3 LDG.E R33, desc[UR46][R2.64] ;  /* 0x0000002e02213981 */ /* 0x020364000c1e1900 */
[----:B-1----:R-:W2:Y:S02]  /*5950*/  @!P3 LDC R33, c[0x0][0x8a0] ;  /* 0x00022800ff21bb82 */ /* 0x002ea40000000800 */
.L_x_87:
[----:B-----5:R-:W-:Y:S01]  /*5960*/  FSETP.NEU.AND P3, PT, R35, RZ, PT ;  /* 0x000000ff2300720b */ /* 0x020fe20003f6d000 */
[----:B------:R-:W-:Y:S01]  /*5970*/  IMAD.U32 R2, RZ, RZ, UR56 ;  /* 0x00000038ff027e24 */ /* 0x000fe2000f8e00ff */
[----:B------:R-:W-:Y:S01]  /*5980*/  SEL R5, RZ, 0xffffffff, P2 ;  /* 0xffffffffff057807 */ /* 0x000fe20001000000 */
[----:B------:R-:W-:Y:S01]  /*5990*/  ULOP3.LUT UR4, UR51, 0x1, URZ, 0x3c, !UPT ;  /* 0x0000000133047892 */ /* 0x000fe2000f8e3cff */
[----:B------:R-:W-:Y:S01]  /*59a0*/  @P1 LOP3.LUT P2, RZ, R60, 0xff, RZ, 0xc0, !PT ;  /* 0x000000ff3cff1812 */ /* 0x000fe2000784c0ff */
[----:B------:R-:W-:Y:S01]  /*59b0*/  BSSY B1, `(.L_x_88) ;  /* 0x000003d000017945 */ /* 0x000fe20003800000 */
[----:B------:R-:W-:Y:S01]  /*59c0*/  @P1 SEL R0, RZ, 0xffffffff, P3 ;  /* 0xffffffffff001807 */ /* 0x000fe20001800000 */
[----:B------:R-:W-:Y:S01]  /*59d0*/  IMAD.MOV.U32 R47, RZ, RZ, 0x1 ;  /* 0x00000001ff2f7424 */ /* 0x000fe200078e00ff */
[----:B------:R-:W-:Y:S01]  /*59e0*/  LEA R2, R2, UR48, 0x3 ;  /* 0x0000003002027c11 */ /* 0x000fe2000f8e18ff */
[----:B------:R-:W-:Y:S01]  /*59f0*/  IMAD.U32 R45, RZ, RZ, UR4 ;  /* 0x00000004ff2d7e24 */ /* 0x000fe2000f8e00ff */
[----:B------:R-:W-:Y:S01]  /*5a00*/  @P0 SEL R0, R5, R0, !P2 ;  /* 0x0000000005000207 */ /* 0x000fe20005000000 */
[----:B------:R-:W-:Y:S01]  /*5a10*/  IMAD.U32 R46, RZ, RZ, UR56 ;  /* 0x00000038ff2e7e24 */ /* 0x000fe2000f8e00ff */
[C---:B------:R-:W-:Y:S02]  /*5a20*/  LEA R44, R31.reuse, UR48, 0x3 ;  /* 0x000000301f2c7c11 */ /* 0x040fe4000f8e18ff */
[----:B------:R-:W-:Y:S02]  /*5a30*/  CS2R R50, SRZ ;  /* 0x0000000000327805 */ /* 0x000fe4000001ff00 */
[----:B------:R-:W-:Y:S02]  /*5a40*/  @P1 LOP3.LUT R0, R0, 0x1, RZ, 0xc0, !PT ;  /* 0x0000000100001812 */ /* 0x000fe400078ec0ff */
[----:B------:R-:W-:Y:S02]  /*5a50*/  CS2R R48, SRZ ;  /* 0x0000000000307805 */ /* 0x000fe4000001ff00 */
[----:B------:R-:W-:Y:S02]  /*5a60*/  SHF.L.U32 R3, R68, 0x1f, RZ ;  /* 0x0000001f44037819 */ /* 0x000fe400000006ff */
[----:B------:R-:W-:Y:S02]  /*5a70*/  CS2R R42, SRZ ;  /* 0x00000000002a7805 */ /* 0x000fe4000001ff00 */
[----:B------:R-:W-:Y:S02]  /*5a80*/  ISETP.NE.U32.OR P5, PT, R0, 0x1, !P1 ;  /* 0x000000010000780c */ /* 0x000fe40004fa5470 */
[----:B------:R-:W-:Y:S02]  /*5a90*/  CS2R R40, SRZ ;  /* 0x0000000000287805 */ /* 0x000fe4000001ff00 */
[----:B------:R-:W-:Y:S02]  /*5aa0*/  PLOP3.LUT P2, PT, PT, PT, UP1, 0x80, 0x8 ;  /* 0x000000000008781c */ /* 0x000fe40003f4f018 */
[----:B------:R-:W-:Y:S02]  /*5ab0*/  LEA.HI R34, R31, R31, RZ, 0x1 ;  /* 0x0000001f1f227211 */ /* 0x000fe400078f08ff */
[----:B------:R-:W-:Y:S02]  /*5ac0*/  LOP3.LUT P4, R72, R60, 0xff, RZ, 0xc0, !PT ;  /* 0x000000ff3c487812 */ /* 0x000fe4000788c0ff */
[----:B------:R-:W-:Y:S02]  /*5ad0*/  SEL R4, RZ, 0xffffffff, P3 ;  /* 0xffffffffff047807 */ /* 0x000fe40001800000 */
[----:B------:R-:W-:Y:S02]  /*5ae0*/  P2R R74, PR, RZ, 0x20 ;  /* 0x00000020ff4a7803 */ /* 0x000fe40000000000 */
[----:B------:R-:W-:Y:S03]  /*5af0*/  @P5 SHF.L.U32 R0, R45, 0x1f, RZ ;  /* 0x0000001f2d005819 */ /* 0x000fe600000006ff */
[----:B------:R-:W-:Y:S01]  /*5b00*/  @P2 SEL R4, R5, R4, !P4 ;  /* 0x0000000405042207 */ /* 0x000fe20006000000 */
[----:B------:R1:W3:Y:S03]  /*5b10*/  @P5 SYNCS.PHASECHK.TRANS64.TRYWAIT P1, [R2+URZ+0x60], R0 ;  /* 0x00006000020055a7 */ /* 0x0002e600080211ff */
[----:B------:R-:W-:Y:S04]  /*5b20*/  LOP3.LUT R4, R4, 0x1, RZ, 0xc0, !PT ;  /* 0x0000000104047812 */ /* 0x000fe800078ec0ff */
[----:B------:R-:W-:Y:S04]  /*5b30*/  ISETP.NE.U32.AND P2, PT, R4, 0x1, PT ;  /* 0x000000010400780c */ /* 0x000fe80003f45070 */
[----:B------:R-:W-:Y:S01]  /*5b40*/  P2R R76, PR, RZ, 0x4 ;  /* 0x00000004ff4c7803 */ /* 0x000fe20000000000 */
[----:B------:R4:W2:Y:S01]  /*5b50*/  SYNCS.PHASECHK.TRANS64.TRYWAIT P0, [R44+URZ+0xc0], R3 ;  /* 0x0000c0032c0075a7 */ /* 0x0008a200080011ff */
[C---:B-1----:R-:W-:Y:S01]  /*5b60*/  IMAD.SHL.U32 R0, R34.reuse, 0x20, RZ ;  /* 0x0000002022007824 */ /* 0x042fe200078e00ff */
[----:B------:R-:W-:Y:S04]  /*5b70*/  LOP3.LUT R34, R34, 0xffe, RZ, 0xc0, !PT ;  /* 0x00000ffe22227812 */ /* 0x000fe800078ec0ff */
[----:B------:R-:W-:Y:S01]  /*5b80*/  LOP3.LUT R0, R0, 0xffffffc0, RZ, 0xc0, !PT ;  /* 0xffffffc000007812 */ /* 0x000fe200078ec0ff */
[----:B------:R-:W-:Y:S04]  /*5b90*/  IMAD.IADD R34, R31, 0x1, -R34 ;  /* 0x000000011f227824 */ /* 0x000fe800078e0a22 */
[----:B------:R-:W-:Y:S04]  /*5ba0*/  IMAD.IADD R0, R32, 0x1, R0 ;  /* 0x0000000120007824 */ /* 0x000fe800078e0200 */
[----:B------:R-:W-:Y:S01]  /*5bb0*/  IMAD R34, R34, 0x100000, R0 ;  /* 0x0010000022227824 */ /* 0x000fe200078e0200 */
[----:B---3--:R-:W-:Y:S01]  /*5bc0*/  @P5 SEL R47, RZ, 0x1, !P1 ;  /* 0x00000001ff2f5807 */ /* 0x008fe20004800000 */
[----:B----4-:R-:W-:Y:S06]  /*5bd0*/  @!P5 BRA `(.L_x_89) ;  /* 0x000000000068d947 */ /* 0x010fec0003800000 */
[----:B------:R-:W-:Y:S01]  /*5be0*/  HFMA2 R43, -RZ, RZ, 0, 0 ;  /* 0x00000000ff2b7431 */ /* 0x000fe200000001ff */
[----:B------:R-:W-:Y:S01]  /*5bf0*/  ISETP.NE.AND P1, PT, R47, RZ, PT ;  /* 0x000000ff2f00720c */ /* 0x000fe20003f25270 */
[----:B------:R-:W-:Y:S01]  /*5c00*/  IMAD.U32 R0, RZ, RZ, UR56 ;  /* 0x00000038ff007e24 */ /* 0x000fe2000f8e00ff */
[----:B------:R-:W-:Y:S11]  /*5c10*/  BSSY B0, `(.L_x_90) ;  /* 0x0000005000007945 */ /* 0x000ff60003800000 */
[----:B------:R-:W-:Y:S05]  /*5c20*/  @P1 BRA `(.L_x_91) ;  /* 0x00000000000c1947 */ /* 0x000fea0003800000 */
[----:B------:R-:W-:Y:S04]  /*5c30*/  SHF.L.U32 R4, R45, 0x1f, RZ ;  /* 0x0000001f2d047819 */ /* 0x000fe800000006ff */
[----:B------:R-:W1:Y:S02]  /*5c40*/  SYNCS.PHASECHK.TRANS64.TRYWAIT P1, [R2+URZ+0x60], R4 ;  /* 0x00006004020075a7 */ /* 0x000e6400080211ff */
[----:B-1----:R-:W-:Y:S05]  /*5c50*/  @!P1 BRA `(.L_x_92) ;  /* 0x0000001c00cc9947 */ /* 0x002fea0003800000 */
.L_x_91:
[----:B------:R-:W-:Y:S05]  /*5c60*/  BSYNC B0 ;  /* 0x0000000000007941 */ /* 0x000fea0003800000 */
.L_x_90:
[----:B------:R-:W-:Y:S01]  /*5c70*/  ISETP.NE.AND P1, PT, R76, RZ, PT ;  /* 0x000000ff4c00720c */ /* 0x000fe20003f25270 */
[----:B------:R-:W-:Y:S01]  /*5c80*/  IMAD.MOV.U32 R42, RZ, RZ, RZ ;  /* 0x000000ffff2a7224 */ /* 0x000fe200078e00ff */
[----:B------:R-:W-:Y:S02]  /*5c90*/  CS2R R40, SRZ ;  /* 0x0000000000287805 */ /* 0x000fe4000001ff00 */
[----:B------:R-:W-:Y:S02]  /*5ca0*/  CS2R R50, SRZ ;  /* 0x0000000000327805 */ /* 0x000fe4000001ff00 */
[----:B------:R-:W-:Y:S07]  /*5cb0*/  CS2R R48, SRZ ;  /* 0x0000000000307805 */ /* 0x000fee000001ff00 */
[----:B-1----:R-:W-:Y:S01]  /*5cc0*/  @P1 IMAD R2, R0, 0x800, R64 ;  /* 0x0000080000021824 */ /* 0x002fe200078e0240 */
[----:B------:R-:W-:Y:S05]  /*5cd0*/  @P1 WARPSYNC.ALL ;  /* 0x0000000000001948 */ /* 0x000fea0003800000 */
[----:B------:R-:W-:Y:S01]  /*5ce0*/  @P1 LEA R2, R2, UR48, 0x1 ;  /* 0x0000003002021c11 */ /* 0x000fe2000f8e08ff */
[----:B------:R-:W-:Y:S04]  /*5cf0*/  UIADD3 UR5, UPT, UPT, UR56, 0x1, URZ ;  /* 0x0000000138057890 */ /* 0x000fe8000fffe0ff */
[----:B------:R1:W3:Y:S01]  /*5d00*/  @P1 LDSM.16.M88.4 R40, [R2+0x200] ;  /* 0x000200000228183b */ /* 0x0002e20000000200 */
[----:B------:R-:W-:Y:S01]  /*5d10*/  UISETP.NE.AND UP0, UPT, UR5, 0x3, UPT ;  /* 0x000000030500788c */ /* 0x000fe2000bf05270 */
[----:B------:R-:W-:Y:S03]  /*5d20*/  @P1 IMAD R0, R69, 0x2, R2 ;  /* 0x0000000245001824 */ /* 0x000fe600078e0202 */
[----:B------:R-:W-:Y:S02]  /*5d30*/  USEL UR4, URZ, 0x1, UP0 ;  /* 0x00000001ff047887 */ /* 0x000fe40008000000 */
[----:B------:R1:W4:Y:S01]  /*5d40*/  @P1 LDSM.16.M88.4 R48, [R0+0x200] ;  /* 0x000200000030183b */ /* 0x0003220000000200 */
[----:B------:R-:W-:Y:S03]  /*5d50*/  USEL UR5, UR5, URZ, UP0 ;  /* 0x000000ff05057287 */ /* 0x000fe60008000000 */
[----:B------:R-:W-:Y:S03]  /*5d60*/  LOP3.LUT R45, R45, UR4, RZ, 0x3c, !PT ;  /* 0x000000042d2d7c12 */ /* 0x000fe6000f8e3cff */
[----:B------:R-:W-:Y:S02]  /*5d70*/  IMAD.U32 R46, RZ, RZ, UR5 ;  /* 0x00000005ff2e7e24 */ /* 0x000fe4000f8e00ff */
.L_x_89:
[----:B------:R-:W-:Y:S05]  /*5d80*/  BSYNC B1 ;  /* 0x0000000000017941 */ /* 0x000fea0003800000 */
.L_x_88:
[----:B-1----:R-:W-:Y:S04]  /*5d90*/  SHF.R.U32.HI R0, RZ, 0x15, R34 ;  /* 0x00000015ff007819 */ /* 0x002fe80000011622 */
[----:B------:R-:W-:Y:S01]  /*5da0*/  LOP3.LUT P1, RZ, R0, 0x3, R65, 0x48, !PT ;  /* 0x0000000300ff7812 */ /* 0x000fe20007824841 */
[----:B------:R-:W-:Y:S01]  /*5db0*/  @!UPT UIADD3 URZ, UPT, UPT, URZ, URZ, URZ ;  /* 0x000000fffffff290 */ /* 0x000fe2000fffe0ff */
[----:B--2---:R-:W-:Y:S11]  /*5dc0*/  @P0 BRA `(.L_x_93) ;  /* 0x0000000000080947 */ /* 0x004ff60003800000 */
[----:B------:R-:W1:Y:S02]  /*5dd0*/  SYNCS.PHASECHK.TRANS64.TRYWAIT P0, [R44+URZ+0xc0], R3 ;  /* 0x0000c0032c0075a7 */ /* 0x000e6400080011ff */
[----:B-1----:R-:W-:Y:S05]  /*5de0*/  @!P0 BRA `(.L_x_94) ;  /* 0x0000001c007c8947 */ /* 0x002fea0003800000 */
.L_x_93:
[----:B------:R-:W-:Y:S05]  /*5df0*/  @!P1 BRA `(.L_x_95) ;  /* 0x0000000000409947 */ /* 0x000fea0003800000 */
[----:B------:R-:W2:Y:S01]  /*5e00*/  LDCU.64 UR8, c[0x4][0x70] ;  /* 0x01000e00ff0877ac */ /* 0x000ea20008000a00 */
[----:B-1----:R-:W-:Y:S01]  /*5e10*/  MOV R3, 0x0 ;  /* 0x0000000000037802 */ /* 0x002fe20000000f00 */
[----:B------:R-:W-:Y:S02]  /*5e20*/  HFMA2 R12, -RZ, RZ, 0, 5.9604644775390625e-08 ;  /* 0x00000001ff0c7431 */ /* 0x000fe400000001ff */
[----:B------:R-:W-:Y:S02]  /*5e30*/  IMAD.MOV.U32 R8, RZ, RZ, 0x192 ;  /* 0x00000192ff087424 */ /* 0x000fe400078e00ff */
[----:B------:R-:W-:Y:S01]  /*5e40*/  IMAD.MOV.U32 R13, RZ, RZ, RZ ;  /* 0x000000ffff0d7224 */ /* 0x000fe200078e00ff */
[----:B------:R-:W1:Y:S01]  /*5e50*/  LDCU.64 UR6, c[0x4][0x78] ;  /* 0x01000f00ff0677ac */ /* 0x000e620008000a00 */
[----:B------:R-:W3:Y:S01]  /*5e60*/  LDC.64 R2, c[0x4][R3] ;  /* 0x0100000003027b82 */ /* 0x000ee20000000a00 */
[----:B------:R-:W5:Y:S01]  /*5e70*/  LDCU.64 UR4, c[0x4][0x10] ;  /* 0x01000200ff0477ac */ /* 0x000f620008000a00 */
[----:B--2---:R-:W-:Y:S01]  /*5e80*/  MOV R5, UR9 ;  /* 0x0000000900057c02 */ /* 0x004fe20008000f00 */
[----:B------:R-:W-:Y:S01]  /*5e90*/  IMAD.U32 R4, RZ, RZ, UR8 ;  /* 0x00000008ff047e24 */ /* 0x000fe2000f8e00ff */
[----:B-1----:R-:W-:Y:S01]  /*5ea0*/  MOV R7, UR7 ;  /* 0x0000000700077c02 */ /* 0x002fe20008000f00 */
[----:B------:R-:W-:Y:S01]  /*5eb0*/  IMAD.U32 R6, RZ, RZ, UR6 ;  /* 0x00000006ff067e24 */ /* 0x000fe2000f8e00ff */
[----:B-----5:R-:W-:Y:S01]  /*5ec0*/  MOV R11, UR5 ;  /* 0x00000005000b7c02 */ /* 0x020fe20008000f00 */
[----:B------:R-:W-:Y:S02]  /*5ed0*/  IMAD.U32 R10, RZ, RZ, UR4 ;  /* 0x00000004ff0a7e24 */ /* 0x000fe4000f8e00ff */
[----:B------:R-:W-:Y:S07]  /*5ee0*/  LEPC R20, `(.L_x_95) ;  /* 0x000000001014794e */ /* 0x000fee0000000000 */
[----:B---34-:R-:W-:Y:S05]  /*5ef0*/  CALL.ABS.NOINC R2 ;  /* 0x0000000002007343 */ /* 0x018fea0003c00000 */
.L_x_95:
[----:B-1-3--:R-:W-:Y:S01]  /*5f00*/  SHF.L.U32 R3, R40, 0x10, RZ ;  /* 0x0000001028037819 */ /* 0x00afe200000006ff */
[----:B------:R-:W-:Y:S05]  /*5f10*/  WARPSYNC.ALL ;  /* 0x0000000000007948 */ /* 0x000fea0003800000 */
[----:B------:R-:W-:Y:S01]  /*5f20*/  R2UR UR4, R34 ;  /* 0x00000000220472ca */ /* 0x000fe200000e0000 */
[----:B------:R-:W-:Y:S01]  /*5f30*/  BSSY.RECONVERGENT B0, `(.L_x_96) ;  /* 0x0000050000007945 */ /* 0x000fe20003800200 */
[----:B------:R-:W-:Y:S02]  /*5f40*/  SHF.L.U32 R20, R42, 0x10, RZ ;  /* 0x000000102a147819 */ /* 0x000fe400000006ff */
[----:B------:R-:W-:Y:S02]  /*5f50*/  SHF.L.U32 R75, R69, 0x1, RZ ;  /* 0x00000001454b7819 */ /* 0x000fe400000006ff */
[----:B------:R-:W-:Y:S07]  /*5f60*/  ISETP.NE.AND P0, PT, R70, RZ, PT ;  /* 0x000000ff4600720c */ /* 0x000fee0003f05270 */
[----:B------:R-:W1:Y:S02]  /*5f70*/  LDTM.16dp256bit.x4 R4, tmem[UR4] ;  /* 0x00000004000479ee */ /* 0x000e640008120000 */
[C---:B-1----:R-:W-:Y:S01]  /*5f80*/  FMUL R0, R33.reuse, R4 ;  /* 0x0000000421007220 */ /* 0x042fe20000400000 */
[----:B------:R-:W-:Y:S01]  /*5f90*/  LOP3.LUT R4, R40, 0xffff0000, RZ, 0xc0, !PT ;  /* 0xffff000028047812 */ /* 0x000fe200078ec0ff */
[----:B------:R-:W-:Y:S01]  /*5fa0*/  FMUL R2, R33, R5 ;  /* 0x0000000521027220 */ /* 0x000fe20000400000 */
[----:B------:R-:W-:Y:S01]  /*5fb0*/  SHF.L.U32 R5, R41, 0x10, RZ ;  /* 0x0000001029057819 */ /* 0x000fe200000006ff */
[----:B------:R-:W-:Y:S01]  /*5fc0*/  FFMA R0, R35, R3, R0 ;  /* 0x0000000323007223 */ /* 0x000fe20000000000 */
[----:B------:R-:W-:Y:S01]  /*5fd0*/  FMUL R3, R33, R6 ;  /* 0x0000000621037220 */ /* 0x000fe20000400000 */
[----:B------:R-:W-:Y:S01]  /*5fe0*/  LOP3.LUT R6, R41, 0xffff0000, RZ, 0xc0, !PT ;  /* 0xffff000029067812 */ /* 0x000fe200078ec0ff */
[----:B------:R-:W-:Y:S01]  /*5ff0*/  FFMA R2, R35, R4, R2 ;  /* 0x0000000423027223 */ /* 0x000fe20000000002 */
[----:B------:R-:W-:Y:S01]  /*6000*/  FMUL R7, R33, R7 ;  /* 0x0000000721077220 */ /* 0x000fe20000400000 */
[----:B------:R-:W-:Y:S01]  /*6010*/  FFMA R3, R35, R5, R3 ;  /* 0x0000000523037223 */ /* 0x000fe20000000003 */
[C---:B------:R-:W-:Y:S01]  /*6020*/  FMUL R4, R33.reuse, R8 ;  /* 0x0000000821047220 */ /* 0x040fe20000400000 */
[----:B------:R-:W-:Y:S01]  /*6030*/  FMUL R5, R33, R9 ;  /* 0x0000000921057220 */ /* 0x000fe20000400000 */
[----:B------:R-:W-:Y:S01]  /*6040*/  F2FP.BF16.F32.PACK_AB R36, R2, R0 ;  /* 0x000000000224723e */ /* 0x000fe200000010ff */
[C---:B------:R-:W-:Y:S01]  /*6050*/  FFMA R7, R35.reuse, R6, R7 ;  /* 0x0000000623077223 */ /* 0x040fe20000000007 */
[----:B------:R-:W-:Y:S01]  /*6060*/  LOP3.LUT R0, R42, 0xffff0000, RZ, 0xc0, !PT ;  /* 0xffff00002a007812 */ /* 0x000fe200078ec0ff */
[----:B------:R-:W-:Y:S01]  /*6070*/  FFMA R4, R35, R20, R4 ;  /* 0x0000001423047223 */ /* 0x000fe20000000004 */
[----:B------:R-:W-:Y:S01]  /*6080*/  SHF.L.U32 R2, R43, 0x10, RZ ;  /* 0x000000102b027819 */ /* 0x000fe200000006ff */
[----:B------:R-:W-:Y:S01]  /*6090*/  FMUL R6, R33, R10 ;  /* 0x0000000a21067220 */ /* 0x000fe20000400000 */
[----:B------:R-:W-:Y:S01]  /*60a0*/  F2FP.BF16.F32.PACK_AB R37, R7, R3 ;  /* 0x000000030725723e */ /* 0x000fe200000010ff */
[----:B------:R-:W-:Y:S01]  /*60b0*/  FFMA R5, R35, R0, R5 ;  /* 0x0000000023057223 */ /* 0x000fe20000000005 */
[----:B------:R-:W-:Y:S01]  /*60c0*/  LOP3.LUT R3, R43, 0xffff0000, RZ, 0xc0, !PT ;  /* 0xffff00002b037812 */ /* 0x000fe200078ec0ff */
[----:B------:R-:W-:Y:S01]  /*60d0*/  FFMA R6, R35, R2, R6 ;  /* 0x0000000223067223 */ /* 0x000fe20000000006 */
[C---:B----4-:R-:W-:Y:S01]  /*60e0*/  SHF.L.U32 R7, R48.reuse, 0x10, RZ ;  /* 0x0000001030077819 */ /* 0x050fe200000006ff */
[C---:B------:R-:W-:Y:S01]  /*60f0*/  FMUL R11, R33.reuse, R11 ;  /* 0x0000000b210b7220 */ /* 0x040fe20000400000 */
[----:B------:R-:W-:Y:S01]  /*6100*/  LOP3.LUT R0, R48, 0xffff0000, RZ, 0xc0, !PT ;  /* 0xffff000030007812 */ /* 0x000fe200078ec0ff */
[----:B------:R-:W-:Y:S01]  /*6110*/  FMUL R8, R33, R12 ;  /* 0x0000000c21087220 */ /* 0x000fe20000400000 */
[----:B------:R-:W-:Y:S01]  /*6120*/  SHF.L.U32 R2, R49, 0x10, RZ ;  /* 0x0000001031027819 */ /* 0x000fe200000006ff */
[----:B------:R-:W-:Y:S01]  /*6130*/  FMUL R9, R33, R13 ;  /* 0x0000000d21097220 */ /* 0x000fe20000400000 */
[----:B------:R-:W-:Y:S01]  /*6140*/  F2FP.BF16.F32.PACK_AB R38, R5, R4 ;  /* 0x000000040526723e */ /* 0x000fe200000010ff */
[C---:B------:R-:W-:Y:S01]  /*6150*/  FFMA R11, R35.reuse, R3, R11 ;  /* 0x00000003230b7223 */ /* 0x040fe2000000000b */
[----:B------:R-:W-:Y:S01]  /*6160*/  MOV R5, UR56 ;  /* 0x0000003800057c02 */ /* 0x000fe20008000f00 */
[----:B------:R-:W-:Y:S01]  /*6170*/  FFMA R8, R35, R7, R8 ;  /* 0x0000000723087223 */ /* 0x000fe20000000008 */
[----:B------:R-:W-:Y:S01]  /*6180*/  SHF.L.U32 R3, R51, 0x10, RZ ;  /* 0x0000001033037819 */ /* 0x000fe200000006ff */
[----:B------:R-:W-:Y:S01]  /*6190*/  FFMA R9, R35, R0, R9 ;  /* 0x0000000023097223 */ /* 0x000fe20000000009 */
[----:B------:R-:W-:Y:S01]  /*61a0*/  LOP3.LUT R0, R49, 0xffff0000, RZ, 0xc0, !PT ;  /* 0xffff000031007812 */ /* 0x000fe200078ec0ff */
[----:B------:R-:W-:Y:S01]  /*61b0*/  FMUL R10, R33, R14 ;  /* 0x0000000e210a7220 */ /* 0x000fe20000400000 */
[----:B------:R-:W-:Y:S01]  /*61c0*/  LOP3.LUT R4, R51, 0xffff0000, RZ, 0xc0, !PT ;  /* 0xffff000033047812 */ /* 0x000fe200078ec0ff */
[C---:B------:R-:W-:Y:S01]  /*61d0*/  FMUL R15, R33.reuse, R15 ;  /* 0x0000000f210f7220 */ /* 0x040fe20000400000 */
[----:B------:R-:W-:Y:S01]  /*61e0*/  FMUL R12, R33, R16 ;  /* 0x00000010210c7220 */ /* 0x000fe20000400000 */
[C---:B------:R-:W-:Y:S01]  /*61f0*/  FFMA R10, R35.reuse, R2, R10 ;  /* 0x00000002230a7223 */ /* 0x040fe2000000000a */
[C---:B------:R-:W-:Y:S01]  /*6200*/  LOP3.LUT R2, R50.reuse, 0xffff0000, RZ, 0xc0, !PT ;  /* 0xffff000032027812 */ /* 0x040fe200078ec0ff */
[----:B------:R-:W-:Y:S01]  /*6210*/  FFMA R15, R35, R0, R15 ;  /* 0x00000000230f7223 */ /* 0x000fe2000000000f */
[----:B------:R-:W-:Y:S01]  /*6220*/  SHF.L.U32 R0, R50, 0x10, RZ ;  /* 0x0000001032007819 */ /* 0x000fe200000006ff */
[C---:B------:R-:W-:Y:S01]  /*6230*/  FMUL R13, R33.reuse, R17 ;  /* 0x00000011210d7220 */ /* 0x040fe20000400000 */
[C---:B------:R-:W-:Y:S01]  /*6240*/  FMUL R14, R33.reuse, R18 ;  /* 0x00000012210e7220 */ /* 0x040fe20000400000 */
[----:B------:R-:W-:Y:S01]  /*6250*/  FMUL R19, R33, R19 ;  /* 0x0000001321137220 */ /* 0x000fe20000400000 */
[----:B------:R-:W-:Y:S01]  /*6260*/  LEA R5, R5, R64, 0xb ;  /* 0x0000004005057211 */ /* 0x000fe200078e58ff */
[C---:B------:R-:W-:Y:S01]  /*6270*/  FFMA R12, R35.reuse, R0, R12 ;  /* 0x00000000230c7223 */ /* 0x040fe2000000000c */
[C---:B------:R-:W-:Y:S01]  /*6280*/  FFMA R13, R35.reuse, R2, R13 ;  /* 0x00000002230d7223 */ /* 0x040fe2000000000d */
[C---:B------:R-:W-:Y:S01]  /*6290*/  FFMA R14, R35.reuse, R3, R14 ;  /* 0x00000003230e7223 */ /* 0x040fe2000000000e */
[----:B------:R-:W-:Y:S01]  /*62a0*/  FFMA R19, R35, R4, R19 ;  /* 0x0000000423137223 */ /* 0x000fe20000000013 */
[----:B------:R-:W-:Y:S02]  /*62b0*/  F2FP.BF16.F32.PACK_AB R39, R11, R6 ;  /* 0x000000060b27723e */ /* 0x000fe400000010ff */
[----:B------:R-:W-:Y:S02]  /*62c0*/  LEA R5, R5, UR48, 0x1 ;  /* 0x0000003005057c11 */ /* 0x000fe4000f8e08ff */
[----:B------:R-:W-:Y:S02]  /*62d0*/  F2FP.BF16.F32.PACK_AB R8, R9, R8 ;  /* 0x000000080908723e */ /* 0x000fe400000010ff */
[----:B------:R-:W-:Y:S01]  /*62e0*/  F2FP.BF16.F32.PACK_AB R9, R15, R10 ;  /* 0x0000000a0f09723e */ /* 0x000fe200000010ff */
[----:B------:R1:W-:Y:S01]  /*62f0*/  STSM.16.M88.4 [R5+0x200], R36 ;  /* 0x0002002405007844 */ /* 0x0003e20000000200 */
[----:B------:R-:W-:Y:S02]  /*6300*/  F2FP.BF16.F32.PACK_AB R10, R13, R12 ;  /* 0x0000000c0d0a723e */ /* 0x000fe400000010ff */
[----:B------:R-:W-:Y:S02]  /*6310*/  F2FP.BF16.F32.PACK_AB R11, R19, R14 ;  /* 0x0000000e130b723e */ /* 0x000fe400000010ff */
[----:B------:R-:W-:Y:S05]  /*6320*/  IADD3 R0, PT, PT, R75, 0x200, R5 ;  /* 0x000002004b007810 */ /* 0x000fea0007ffe005 */
[----:B------:R1:W-:Y:S01]  /*6330*/  STSM.16.M88.4 [R0], R8 ;  /* 0x0000000800007844 */ /* 0x0003e20000000200 */
[----:B------:R-:W-:Y:S01]  /*6340*/  @!PT LDS RZ, [RZ] ;  /* 0x00000000fffff984 */ /* 0x000fe20000000800 */
[----:B------:R-:W-:Y:S01]  /*6350*/  @!PT LDS RZ, [RZ] ;  /* 0x00000000fffff984 */ /* 0x000fe20000000800 */
[----:B------:R-:W-:Y:S01]  /*6360*/  @!PT LDS RZ, [RZ] ;  /* 0x00000000fffff984 */ /* 0x000fe20000000800 */
[----:B------:R-:W-:Y:S01]  /*6370*/  @!PT LDS RZ, [RZ] ;  /* 0x00000000fffff984 */ /* 0x000fe20000000800 */
[----:B------:R2:W-:Y:S07]  /*6380*/  MEMBAR.ALL.CTA ;  /* 0x0000000000007992 */ /* 0x0005ee0000008000 */
[----:B--2---:R-:W2:Y:S02]  /*6390*/  FENCE.VIEW.ASYNC.S ;  /* 0x00000000000073c6 */ /* 0x004ea40000000000 */
[----:B--2---:R-:W-:Y:S06]  /*63a0*/  BAR.SYNC.DEFER_BLOCKING 0x1, 0x80 ;  /* 0x0042000000007b1d */ /* 0x004fec0000010000 */
[----:B------:R-:W-:Y:S05]  /*63b0*/  @P0 BRA `(.L_x_97) ;  /* 0x00000000001c0947 */ /* 0x000fea0003800000 */
[----:B------:R-:W-:Y:S02]  /*63c0*/  UIADD3 UR6, UP0, UPT, UR54, 0x680, URZ ;  /* 0x0000068036067890 */ /* 0x000fe4000ff1e0ff */
[----:B------:R-:W-:Y:S02]  /*63d0*/  ULEA UR4, UR56, UR48, 0xc ;  /* 0x0000003038047291 */ /* 0x000fe4000f8e60ff */
[----:B------:R-:W-:Y:S02]  /*63e0*/  UIADD3.X UR7, UPT, UPT, URZ, UR55, URZ, UP0, !UPT ;  /* 0x00000037ff077290 */ /* 0x000fe400087fe4ff */
[----:B------:R-:W-:Y:S01]  /*63f0*/  UIADD3 UR40, UPT, UPT, UR4, 0x200, URZ ;  /* 0x0000020004287890 */ /* 0x000fe2000fffe0ff */
[----:B------:R-:W-:Y:S08]  /*6400*/  UMOV UR43, UR36 ;  /* 0x00000024002b7c82 */ /* 0x000ff00008000000 */
[----:B------:R2:W-:Y:S02]  /*6410*/  UTMASTG.3D [UR40], [UR6] ;  /* 0x00000028060073b5 */ /* 0x0005e40008010000 */
[----:B--2---:R0:W-:Y:S02]  /*6420*/  UTMACMDFLUSH ;  /* 0x00000000000079b7 */ /* 0x0041e40000000000 */
.L_x_97:
[----:B------:R-:W-:Y:S05]  /*6430*/  BSYNC.RECONVERGENT B0 ;  /* 0x0000000000007941 */ /* 0x000fea0003800200 */
.L_x_96:
[----:B------:R-:W-:Y:S01]  /*6440*/  UIADD3 UR40, UPT, UPT, UR56, 0x1, URZ ;  /* 0x0000000138287890 */ /* 0x000fe2000fffe0ff */
[----:B------:R-:W-:Y:S03]  /*6450*/  BSSY.RECONVERGENT B0, `(.L_x_98) ;  /* 0x0000005000007945 */ /* 0x000fe60003800200 */
[----:B------:R-:W-:Y:S04]  /*6460*/  UISETP.NE.AND UP0, UPT, UR40, 0x3, UPT ;  /* 0x000000032800788c */ /* 0x000fe8000bf05270 */
[----:B------:R-:W-:Y:S01]  /*6470*/  USEL UR43, UR40, URZ, UP0 ;  /* 0x000000ff282b7287 */ /* 0x000fe20008000000 */
[----:B------:R-:W-:Y:S11]  /*6480*/  @P0 BRA `(.L_x_99) ;  /* 0x0000000000040947 */ /* 0x000ff60003800000 */
[----:B------:R-:W-:Y:S04]  /*6490*/  DEPBAR.LE SB0, 0x1 ;  /* 0x000080400000791a */ /* 0x000fe80000000000 */
.L_x_99:
[----:B------:R-:W-:Y:S05]  /*64a0*/  BSYNC.RECONVERGENT B0 ;  /* 0x0000000000007941 */ /* 0x000fea0003800200 */
.L_x_98:
[----:B------:R-:W-:Y:S01]  /*64b0*/  BAR.SYNC.DEFER_BLOCKING 0x1, 0x80 ;  /* 0x0042000000007b1d */ /* 0x000fe20000010000 */
[----:B------:R-:W-:Y:S01]  /*64c0*/  ISETP.NE.AND P1, PT, R74, RZ, PT ;  /* 0x000000ff4a00720c */ /* 0x000fe20003f25270 */
[----:B------:R-:W-:Y:S01]  /*64d0*/  UISETP.NE.AND UP0, UPT, UR50, URZ, UPT ;  /* 0x000000ff3200728c */ /* 0x000fe2000bf05270 */
[----:B------:R-:W-:Y:S11]  /*64e0*/  LEA R2, R46, UR48, 0x3 ;  /* 0x000000302e027c11 */ /* 0x000ff6000f8e18ff */
[----:B------:R-:W-:Y:S01]  /*64f0*/  @P1 SHF.L.U32 R3, R45, 0x1f, RZ ;  /* 0x0000001f2d031819 */ /* 0x000fe200000006ff */
[----:B------:R-:W-:Y:S06]  /*6500*/  BRA.U !UP0, `(.L_x_100) ;  /* 0x0000000108247547 */ /* 0x000fec000b800000 */
[----:B------:R-:W-:Y:S01]  /*6510*/  IMAD.U32 R4, RZ, RZ, UR49 ;  /* 0x00000031ff047e24 */ /* 0x000fe2000f8e00ff */
[----:B-1----:R-:W-:Y:S01]  /*6520*/  MOV R0, UR37 ;  /* 0x0000002500007c02 */ /* 0x002fe20008000f00 */
[----:B------:R-:W-:Y:S03]  /*6530*/  UIADD3 UR49, UPT, UPT, UR49, 0x1, URZ ;  /* 0x0000000131317890 */ /* 0x000fe6000fffe0ff */
[----:B------:R-:W-:Y:S01]  /*6540*/  @P1 LEA R4, R4, UR48, 0x3 ;  /* 0x0000003004041c11 */ /* 0x000fe2000f8e18ff */
[----:B------:R-:W-:Y:S04]  /*6550*/  UISETP.NE.AND UP0, UPT, UR49, 0x3, UPT ;  /* 0x000000033100788c */ /* 0x000fe8000bf05270 */
[----:B------:R-:W-:Y:S01]  /*6560*/  @P1 VIADD R4, R4, 0x78 ;  /* 0x0000007804041836 */ /* 0x000fe20000000000 */
[----:B------:R-:W-:Y:S04]  /*6570*/  USEL UR49, UR49, URZ, UP0 ;  /* 0x000000ff31317287 */ /* 0x000fe80008000000 */
[----:B------:R-:W-:Y:S04]  /*6580*/  @P1 PRMT R0, R0, 0x654, R4 ;  /* 0x0000065400001816 */ /* 0x000fe80000000004 */
[----:B------:R2:W-:Y:S04]  /*6590*/  @P1 SYNCS.ARRIVE.TRANS64.RED.A1T0 RZ, [R0+URZ], RZ ;  /* 0x000000ff00ff19a7 */ /* 0x0005e800081004ff */
.L_x_100:
[----:B------:R-:W3:Y:S01]  /*65a0*/  @P1 SYNCS.PHASECHK.TRANS64.TRYWAIT P0, [R2+URZ+0x60], R3 ;  /* 0x00006003020015a7 */ /* 0x000ee200080011ff */
[----:B------:R-:W-:Y:S01]  /*65b0*/  BSSY B1, `(.L_x_101) ;  /* 0x0000013000017945 */ /* 0x000fe20003800000 */
[----:B---3--:R-:W-:Y:S03]  /*65c0*/  @P1 SEL R47, RZ, 0x1, !P0 ;  /* 0x00000001ff2f1807 */ /* 0x008fe60004000000 */
[----:B------:R-:W-:Y:S05]  /*65d0*/  @!P1 BRA `(.L_x_102) ;  /* 0x0000000000409947 */ /* 0x000fea0003800000 */
[----:B------:R-:W-:Y:S01]  /*65e0*/  ISETP.NE.AND P1, PT, R76, RZ, PT ;  /* 0x000000ff4c00720c */ /* 0x000fe20003f25270 */
[----:B------:R-:W-:Y:S01]  /*65f0*/  BSSY B0, `(.L_x_103) ;  /* 0x0000009000007945 */ /* 0x000fe20003800000 */
[----:B------:R-:W-:Y:S11]  /*6600*/  ISETP.NE.AND P0, PT, R47, RZ, PT ;  /* 0x000000ff2f00720c */ /* 0x000ff60003f05270 */
[----:B------:R-:W-:Y:S05]  /*6610*/  @P1 IMAD R3, R46, 0x800, R64 ;  /* 0x000008002e031824 */ /* 0x000fea00078e0240 */
[----:B------:R-:W-:Y:S05]  /*6620*/  @P1 LEA R3, R3, UR48, 0x1 ;  /* 0x0000003003031c11 */ /* 0x000fea000f8e08ff */
[----:B-12---:R-:W-:Y:S01]  /*6630*/  @P1 IMAD.IADD R0, R75, 0x1, R3 ;  /* 0x000000014b001824 */ /* 0x006fe200078e0203 */
[----:B------:R-:W-:Y:S06]  /*6640*/  @P0 BRA `(.L_x_104) ;  /* 0x00000000000c0947 */ /* 0x000fec0003800000 */
[----:B------:R-:W-:Y:S04]  /*6650*/  SHF.L.U32 R45, R45, 0x1f, RZ ;  /* 0x0000001f2d2d7819 */ /* 0x000fe800000006ff */
[----:B------:R-:W1:Y:S02]  /*6660*/  SYNCS.PHASECHK.TRANS64.TRYWAIT P0, [R2+URZ+0x60], R45 ;  /* 0x0000602d020075a7 */ /* 0x000e6400080011ff */
[----:B-1----:R-:W-:Y:S05]  /*6670*/  @!P0 BRA `(.L_x_105) ;  /* 0x00000014006c8947 */ /* 0x002fea0003800000 */
.L_x_104:
[----:B------:R-:W-:Y:S05]  /*6680*/  BSYNC B0 ;  /* 0x0000000000007941 */ /* 0x000fea0003800000 */
.L_x_103:
[----:B------:R-:W-:Y:S11]  /*6690*/  ISETP.NE.AND P0, PT, R76, RZ, PT ;  /* 0x000000ff4c00720c */ /* 0x000ff60003f05270 */
[----:B------:R-:W-:Y:S02]  /*66a0*/  @!UPT UIADD3 URZ, UPT, UPT, URZ, URZ, URZ ;  /* 0x000000fffffff290 */ /* 0x000fe4000fffe0ff */
[----:B------:R-:W-:Y:S05]  /*66b0*/  @P0 WARPSYNC.ALL ;  /* 0x0000000000000948 */ /* 0x000fea0003800000 */
[----:B------:R3:W4:Y:S04]  /*66c0*/  @P0 LDSM.16.M88.4 R40, [R3+0x200] ;  /* 0x000200000328083b */ /* 0x0007280000000200 */
[----:B------:R3:W2:Y:S02]  /*66d0*/  @P0 LDSM.16.M88.4 R48, [R0+0x200] ;  /* 0x000200000030083b */ /* 0x0006a40000000200 */
.L_x_102:
[----:B------:R-:W-:Y:S05]  /*66e0*/  BSYNC B1 ;  /* 0x0000000000017941 */ /* 0x000fea0003800000 */
.L_x_101:
[----:B-123--:R-:W-:Y:S05]  /*66f0*/  VIADD R0, R34, 0x20 ;  /* 0x0000002022007836 */ /* 0x00efea0000000000 */
[----:B------:R-:W-:Y:S04]  /*6700*/  SHF.R.U32.HI R0, RZ, 0x15, R0 ;  /* 0x00000015ff007819 */ /* 0x000fe80000011600 */
[----:B------:R-:W-:Y:S11]  /*6710*/  LOP3.LUT P0, RZ, R0, 0x3, R65, 0x48, !PT ;  /* 0x0000000300ff7812 */ /* 0x000ff60007804841 */
[----:B------:R-:W-:Y:S02]  /*6720*/  @!UPT UIADD3 URZ, UPT, UPT, URZ, URZ, URZ ;  /* 0x000000fffffff290 */ /* 0x000fe4000fffe0ff */
[----:B------:R-:W-:Y:S05]  /*6730*/  @!P0 BRA `(.L_x_106) ;  /* 0x0000000000408947 */ /* 0x000fea0003800000 */
[----:B------:R-:W1:Y:S01]  /*6740*/  LDCU.64 UR8, c[0x4][0x70] ;  /* 0x01000e00ff0877ac */ /* 0x000e620008000a00 */
[----:B------:R-:W-:Y:S01]  /*6750*/  MOV R3, 0x0 ;  /* 0x0000000000037802 */ /* 0x000fe20000000f00 */
[----:B------:R-:W-:Y:S02]  /*6760*/  HFMA2 R12, -RZ, RZ, 0, 5.9604644775390625e-08 ;  /* 0x00000001ff0c7431 */ /* 0x000fe400000001ff */
[----:B------:R-:W-:Y:S02]  /*6770*/  IMAD.MOV.U32 R8, RZ, RZ, 0x192 ;  /* 0x00000192ff087424 */ /* 0x000fe400078e00ff */
[----:B------:R-:W-:Y:S01]  /*6780*/  IMAD.MOV.U32 R13, RZ, RZ, RZ ;  /* 0x000000ffff0d7224 */ /* 0x000fe200078e00ff */
[----:B------:R-:W2:Y:S01]  /*6790*/  LDCU.64 UR6, c[0x4][0x78] ;  /* 0x01000f00ff0677ac */ /* 0x000ea20008000a00 */
[----:B------:R-:W3:Y:S01]  /*67a0*/  LDC.64 R2, c[0x4][R3] ;  /* 0x0100000003027b82 */ /* 0x000ee20000000a00 */
[----:B------:R-:W5:Y:S01]  /*67b0*/  LDCU.64 UR4, c[0x4][0x10] ;  /* 0x01000200ff0477ac */ /* 0x000f620008000a00 */
[----:B-1----:R-:W-:Y:S01]  /*67c0*/  MOV R5, UR9 ;  /* 0x0000000900057c02 */ /* 0x002fe20008000f00 */
[----:B------:R-:W-:Y:S01]  /*67d0*/  IMAD.U32 R4, RZ, RZ, UR8 ;  /* 0x00000008ff047e24 */ /* 0x000fe2000f8e00ff */
[----:B--2---:R-:W-:Y:S01]  /*67e0*/  MOV R7, UR7 ;  /* 0x0000000700077c02 */ /* 0x004fe20008000f00 */
[----:B------:R-:W-:Y:S01]  /*67f0*/  IMAD.U32 R6, RZ, RZ, UR6 ;  /* 0x00000006ff067e24 */ /* 0x000fe2000f8e00ff */
[----:B-----5:R-:W-:Y:S01]  /*6800*/  MOV R11, UR5 ;  /* 0x00000005000b7c02 */ /* 0x020fe20008000f00 */
[----:B------:R-:W-:Y:S02]  /*6810*/  IMAD.U32 R10, RZ, RZ, UR4 ;  /* 0x00000004ff0a7e24 */ /* 0x000fe4000f8e00ff */
[----:B------:R-:W-:Y:S07]  /*6820*/  LEPC R20, `(.L_x_106) ;  /* 0x000000001014794e */ /* 0x000fee0000000000 */
[----:B---34-:R-:W-:Y:S05]  /*6830*/  CALL.ABS.NOINC R2 ;  /* 0x0000000002007343 */ /* 0x018fea0003c00000 */
.L_x_106:
[----:B------:R-:W-:Y:S01]  /*6840*/  ISETP.NE.AND P0, PT, R70, RZ, PT ;  /* 0x000000ff4600720c */ /* 0x000fe20003f05270 */
[----:B------:R-:W-:Y:S05]  /*6850*/  WARPSYNC.ALL ;  /* 0x0000000000007948 */ /* 0x000fea0003800000 */
[----:B------:R-:W-:Y:S01]  /*6860*/  R2UR UR4, R34 ;  /* 0x00000000220472ca */ /* 0x000fe200000e0000 */
[----:B------:R-:W-:Y:S01]  /*6870*/  BSSY.RECONVERGENT B0, `(.L_x_107) ;  /* 0x0000056000007945 */ /* 0x000fe20003800200 */
[C---:B----4-:R-:W-:Y:S02]  /*6880*/  SHF.L.U32 R20, R40.reuse, 0x10, RZ ;  /* 0x0000001028147819 */ /* 0x050fe400000006ff */
[----:B------:R-:W-:Y:S02]  /*6890*/  LOP3.LUT R21, R40, 0xffff0000, RZ, 0xc0, !PT ;  /* 0xffff000028157812 */ /* 0x000fe400078ec0ff */
[C---:B------:R-:W-:Y:S02]  /*68a0*/  SHF.L.U32 R34, R41.reuse, 0x10, RZ ;  /* 0x0000001029227819 */ /* 0x040fe400000006ff */
[----:B------:R-:W-:Y:S02]  /*68b0*/  R2UR UR5, R44 ;  /* 0x000000002c0572ca */ /* 0x000fe400000e0000 */
[----:B------:R-:W-:Y:S02]  /*68c0*/  LOP3.LUT R36, R41, 0xffff0000, RZ, 0xc0, !PT ;  /* 0xffff000029247812 */ /* 0x000fe400078ec0ff */
[C---:B------:R-:W-:Y:S01]  /*68d0*/  SHF.L.U32 R37, R42.reuse, 0x10, RZ ;  /* 0x000000102a257819 */ /* 0x040fe200000006ff */
[----:B------:R-:W1:Y:S01]  /*68e0*/  LDTM.16dp256bit.x4 R4, tmem[UR4+0x20] ;  /* 0x00002004000479ee */ /* 0x000e620008120000 */
[----:B------:R-:W-:Y:S01]  /*68f0*/  LOP3.LUT R38, R42, 0xffff0000, RZ, 0xc0, !PT ;  /* 0xffff00002a267812 */ /* 0x000fe200078ec0ff */
[----:B------:R-:W-:Y:S01]  /*6900*/  NOP ;  /* 0x0000000000007918 */ /* 0x000fe20000000000 */
[C---:B------:R-:W-:Y:S02]  /*6910*/  SHF.L.U32 R39, R43.reuse, 0x10, RZ ;  /* 0x000000102b277819 */ /* 0x040fe400000006ff */
[----:B------:R-:W-:Y:S02]  /*6920*/  LOP3.LUT R40, R43, 0xffff0000, RZ, 0xc0, !PT ;  /* 0xffff00002b287812 */ /* 0x000fe400078ec0ff */
[C---:B------:R-:W-:Y:S01]  /*6930*/  SHF.L.U32 R41, R48.reuse, 0x10, RZ ;  /* 0x0000001030297819 */ /* 0x040fe200000006ff */
[----:B------:R-:W-:Y:S01]  /*6940*/  UIADD3 UR5, UPT, UPT, UR5, 0xe0, URZ ;  /* 0x000000e005057890 */ /* 0x000fe2000fffe0ff */
[----:B------:R-:W-:Y:S02]  /*6950*/  LOP3.LUT R42, R48, 0xffff0000, RZ, 0xc0, !PT ;  /* 0xffff0000302a7812 */ /* 0x000fe400078ec0ff */
[C---:B------:R-:W-:Y:S01]  /*6960*/  SHF.L.U32 R43, R49.reuse, 0x10, RZ ;  /* 0x00000010312b7819 */ /* 0x040fe200000006ff */
[----:B------:R-:W-:Y:S01]  /*6970*/  UPRMT UR5, UR37, 0x654, UR5 ;  /* 0x0000065425057896 */ /* 0x000fe20008000005 */
[----:B------:R-:W-:Y:S02]  /*6980*/  LOP3.LUT R44, R49, 0xffff0000, RZ, 0xc0, !PT ;  /* 0xffff0000312c7812 */ /* 0x000fe400078ec0ff */
[C---:B------:R-:W-:Y:S02]  /*6990*/  SHF.L.U32 R45, R50.reuse, 0x10, RZ ;  /* 0x00000010322d7819 */ /* 0x040fe400000006ff */
[----:B------:R-:W-:Y:S02]  /*69a0*/  LOP3.LUT R46, R50, 0xffff0000, RZ, 0xc0, !PT ;  /* 0xffff0000322e7812 */ /* 0x000fe400078ec0ff */
[C---:B------:R-:W-:Y:S02]  /*69b0*/  SHF.L.U32 R47, R51.reuse, 0x10, RZ ;  /* 0x00000010332f7819 */ /* 0x040fe400000006ff */
[----:B-1----:R-:W-:Y:S01]  /*69c0*/  SYNCS.ARRIVE.TRANS64.RED.A1T0 RZ, [UR5], RZ ;  /* 0x000000ffffff79a7 */ /* 0x002fe20008100405 */
[----:B------:R-:W-:Y:S01]  /*69d0*/  LOP3.LUT R48, R51, 0xffff0000, RZ, 0xc0, !PT ;  /* 0xffff000033307812 */ /* 0x000fe200078ec0ff */
[C---:B------:R-:W-:Y:S01]  /*69e0*/  FMUL R4, R33.reuse, R4 ;  /* 0x0000000421047220 */ /* 0x040fe20000400000 */
[C---:B------:R-:W-:Y:S01]  /*69f0*/  FMUL R5, R33.reuse, R5 ;  /* 0x0000000521057220 */ /* 0x040fe20000400000 */
[C---:B------:R-:W-:Y:S01]  /*6a00*/  FMUL R6, R33.reuse, R6 ;  /* 0x0000000621067220 */ /* 0x040fe20000400000 */
[----:B------:R-:W-:Y:S01]  /*6a10*/  FMUL R7, R33, R7 ;  /* 0x0000000721077220 */ /* 0x000fe20000400000 */
[C---:B------:R-:W-:Y:S01]  /*6a20*/  FFMA R4, R35.reuse, R20, R4 ;  /* 0x0000001423047223 */ /* 0x040fe20000000004 */
[C---:B------:R-:W-:Y:S01]  /*6a30*/  FFMA R5, R35.reuse, R21, R5 ;  /* 0x0000001523057223 */ /* 0x040fe20000000005 */
[C---:B------:R-:W-:Y:S01]  /*6a40*/  FFMA R6, R35.reuse, R34, R6 ;  /* 0x0000002223067223 */ /* 0x040fe20000000006 */
[----:B------:R-:W-:Y:S01]  /*6a50*/  FFMA R7, R35, R36, R7 ;  /* 0x0000002423077223 */ /* 0x000fe20000000007 */
[C---:B------:R-:W-:Y:S01]  /*6a60*/  FMUL R8, R33.reuse, R8 ;  /* 0x0000000821087220 */ /* 0x040fe20000400000 */
[----:B------:R-:W-:Y:S01]  /*6a70*/  FMUL R9, R33, R9 ;  /* 0x0000000921097220 */ /* 0x000fe20000400000 */
[----:B------:R-:W-:Y:S01]  /*6a80*/  F2FP.BF16.F32.PACK_AB R4, R5, R4 ;  /* 0x000000040504723e */ /* 0x000fe200000010ff */
[----:B------:R-:W-:Y:S01]  /*6a90*/  FMUL R10, R33, R10 ;  /* 0x0000000a210a7220 */ /* 0x000fe20000400000 */
[----:B------:R-:W-:Y:S01]  /*6aa0*/  F2FP.BF16.F32.PACK_AB R5, R7, R6 ;  /* 0x000000060705723e */ /* 0x000fe200000010ff */
[C---:B------:R-:W-:Y:S01]  /*6ab0*/  FFMA R8, R35.reuse, R37, R8 ;  /* 0x0000002523087223 */ /* 0x040fe20000000008 */
[----:B------:R-:W-:Y:S01]  /*6ac0*/  FFMA R9, R35, R38, R9 ;  /* 0x0000002623097223 */ /* 0x000fe20000000009 */
[C---:B------:R-:W-:Y:S01]  /*6ad0*/  FMUL R11, R33.reuse, R11 ;  /* 0x0000000b210b7220 */ /* 0x040fe20000400000 */
[C---:B------:R-:W-:Y:S01]  /*6ae0*/  FMUL R0, R33.reuse, R12 ;  /* 0x0000000c21007220 */ /* 0x040fe20000400000 */
[----:B------:R-:W-:Y:S01]  /*6af0*/  FMUL R2, R33, R13 ;  /* 0x0000000d21027220 */ /* 0x000fe20000400000 */
[----:B------:R-:W-:Y:S01]  /*6b00*/  FFMA R10, R35, R39, R10 ;  /* 0x00000027230a7223 */ /* 0x000fe2000000000a */
[----:B------:R-:W-:Y:S01]  /*6b10*/  FMUL R3, R33, R14 ;  /* 0x0000000e21037220 */ /* 0x000fe20000400000 */
[----:B------:R-:W-:Y:S01]  /*6b20*/  F2FP.BF16.F32.PACK_AB R6, R9, R8 ;  /* 0x000000080906723e */ /* 0x000fe200000010ff */
[----:B------:R-:W-:Y:S01]  /*6b30*/  FFMA R11, R35, R40, R11 ;  /* 0x00000028230b7223 */ /* 0x000fe2000000000b */
[C---:B------:R-:W-:Y:S01]  /*6b40*/  FMUL R15, R33.reuse, R15 ;  /* 0x0000000f210f7220 */ /* 0x040fe20000400000 */
[----:B------:R-:W-:Y:S01]  /*6b50*/  FMUL R12, R33, R16 ;  /* 0x00000010210c7220 */ /* 0x000fe20000400000 */
[----:B------:R-:W-:Y:S01]  /*6b60*/  FFMA R0, R35, R41, R0 ;  /* 0x0000002923007223 */ /* 0x000fe20000000000 */
[----:B------:R-:W-:Y:S01]  /*6b70*/  MOV R8, UR43 ;  /* 0x0000002b00087c02 */ /* 0x000fe20008000f00 */
[----:B------:R-:W-:Y:S01]  /*6b80*/  FMUL R13, R33, R17 ;  /* 0x00000011210d7220 */ /* 0x000fe20000400000 */
[----:B------:R-:W-:Y:S01]  /*6b90*/  FFMA R2, R35, R42, R2 ;  /* 0x0000002a23027223 */ /* 0x000fe20000000002 */
[----:B------:R-:W-:Y:S01]  /*6ba0*/  FMUL R14, R33, R18 ;  /* 0x00000012210e7220 */ /* 0x000fe20000400000 */
[C---:B------:R-:W-:Y:S01]  /*6bb0*/  FFMA R3, R35.reuse, R43, R3 ;  /* 0x0000002b23037223 */ /* 0x040fe20000000003 */
[----:B------:R-:W-:Y:S01]  /*6bc0*/  FFMA R15, R35, R44, R15 ;  /* 0x0000002c230f7223 */ /* 0x000fe2000000000f */
[----:B------:R-:W-:Y:S01]  /*6bd0*/  FMUL R19, R33, R19 ;  /* 0x0000001321137220 */ /* 0x000fe20000400000 */
[C---:B------:R-:W-:Y:S01]  /*6be0*/  FFMA R12, R35.reuse, R45, R12 ;  /* 0x0000002d230c7223 */ /* 0x040fe2000000000c */
[----:B------:R-:W-:Y:S01]  /*6bf0*/  LEA R8, R8, R64, 0xb ;  /* 0x0000004008087211 */ /* 0x000fe200078e58ff */
        /* <DEDUP_REMOVED lines=22> */
[----:B------:R-:W-:Y:S02]  /*6d60*/  UIADD3 UR5, UPT, UPT, UR41, 0x20, URZ ;  /* 0x0000002029057890 */ /* 0x000fe4000fffe0ff */
[----:B------:R-:W-:Y:S02]  /*6d70*/  UIADD3 UR4, UPT, UPT, UR10, 0x200, URZ ;  /* 0x000002000a047890 */ /* 0x000fe4000fffe0ff */
[----:B------:R-:W-:Y:S01]  /*6d80*/  UIADD3.X UR9, UPT, UPT, URZ, UR55, URZ, UP0, !UPT ;  /* 0x00000037ff097290 */ /* 0x000fe200087fe4ff */
[----:B------:R-:W-:Y:S01]  /*6d90*/  UMOV UR6, UR42 ;  /* 0x0000002a00067c82 */ /* 0x000fe20008000000 */
[----:B------:R-:W-:Y:S07]  /*6da0*/  UMOV UR7, UR36 ;  /* 0x0000002400077c82 */ /* 0x000fee0008000000 */
[----:B------:R2:W-:Y:S02]  /*6db0*/  UTMASTG.3D [UR4], [UR8] ;  /* 0x00000004080073b5 */ /* 0x0005e40008010000 */
[----:B--2---:R0:W-:Y:S02]  /*6dc0*/  UTMACMDFLUSH ;  /* 0x00000000000079b7 */ /* 0x0041e40000000000 */
.L_x_108:
[----:B------:R-:W-:Y:S05]  /*6dd0*/  BSYNC.RECONVERGENT B0 ;  /* 0x0000000000007941 */ /* 0x000fea0003800200 */
.L_x_107:
[----:B------:R-:W-:Y:S01]  /*6de0*/  UIADD3 UR43, UPT, UPT, UR43, 0x1, URZ ;  /* 0x000000012b2b7890 */ /* 0x000fe2000fffe0ff */
[----:B------:R-:W-:Y:S03]  /*6df0*/  BSSY.RECONVERGENT B0, `(.L_x_109) ;  /* 0x0000008000007945 */ /* 0x000fe60003800200 */
[----:B------:R-:W-:Y:S04]  /*6e00*/  UISETP.NE.AND UP0, UPT, UR43, 0x3, UPT ;  /* 0x000000032b00788c */ /* 0x000fe8000bf05270 */
[----:B------:R-:W-:Y:S02]  /*6e10*/  UISETP.EQ.XOR UP1, UPT, UR40, 0x3, !UP0 ;  /* 0x000000032800788c */ /* 0x000fe4000c722a70 */
[----:B------:R-:W-:Y:S02]  /*6e20*/  USEL UR56, UR43, URZ, UP0 ;  /* 0x000000ff2b387287 */ /* 0x000fe40008000000 */
[----:B------:R-:W-:Y:S04]  /*6e30*/  USEL UR4, URZ, 0x1, !UP1 ;  /* 0x00000001ff047887 */ /* 0x000fe8000c800000 */
[----:B------:R-:W-:Y:S01]  /*6e40*/  ULOP3.LUT UR51, UR51, UR4, URZ, 0x3c, !UPT ;  /* 0x0000000433337292 */ /* 0x000fe2000f8e3cff */
[----:B------:R-:W-:Y:S11]  /*6e50*/  @P0 BRA `(.L_x_110) ;  /* 0x0000000000040947 */ /* 0x000ff60003800000 */
[----:B------:R-:W-:Y:S04]  /*6e60*/  DEPBAR.LE SB0, 0x1 ;  /* 0x000080400000791a */ /* 0x000fe80000000000 */
.L_x_110:
[----:B------:R-:W-:Y:S05]  /*6e70*/  BSYNC.RECONVERGENT B0 ;  /* 0x0000000000007941 */ /* 0x000fea0003800200 */
.L_x_109:
[----:B------:R-:W-:Y:S01]  /*6e80*/  BAR.SYNC.DEFER_BLOCKING 0x1, 0x80 ;  /* 0x0042000000007b1d */ /* 0x000fe20000010000 */
[----:B------:R-:W-:Y:S01]  /*6e90*/  UISETP.NE.AND UP0, UPT, UR50, -0x2, UPT ;  /* 0xfffffffe3200788c */ /* 0x000fe2000bf05270 */
[----:B------:R-:W-:Y:S08]  /*6ea0*/  IADD3 R31, PT, PT, R31, 0x1, RZ ;  /* 0x000000011f1f7810 */ /* 0x000ff00007ffe0ff */
[----:B------:R-:W-:Y:S05]  /*6eb0*/  BRA.U !UP0, `(.L_x_111) ;  /* 0x0000000108287547 */ /* 0x000fea000b800000 */
[----:B------:R-:W-:Y:S01]  /*6ec0*/  ISETP.NE.AND P0, PT, R74, RZ, PT ;  /* 0x000000ff4a00720c */ /* 0x000fe20003f05270 */
[----:B------:R-:W-:Y:S01]  /*6ed0*/  IMAD.U32 R2, RZ, RZ, UR49 ;  /* 0x00000031ff027e24 */ /* 0x000fe2000f8e00ff */
[----:B------:R-:W-:Y:S01]  /*6ee0*/  UIADD3 UR49, UPT, UPT, UR49, 0x1, URZ ;  /* 0x0000000131317890 */ /* 0x000fe2000fffe0ff */
[----:B------:R-:W-:Y:S03]  /*6ef0*/  IMAD.U32 R0, RZ, RZ, UR37 ;  /* 0x00000025ff007e24 */ /* 0x000fe6000f8e00ff */
[----:B------:R-:W-:Y:S04]  /*6f00*/  UISETP.NE.AND UP0, UPT, UR49, 0x3, UPT ;  /* 0x000000033100788c */ /* 0x000fe8000bf05270 */
[----:B------:R-:W-:Y:S03]  /*6f10*/  USEL UR49, UR49, URZ, UP0 ;  /* 0x000000ff31317287 */ /* 0x000fe60008000000 */
[----:B------:R-:W-:Y:S05]  /*6f20*/  @P0 LEA R2, R2, UR48, 0x3 ;  /* 0x0000003002020c11 */ /* 0x000fea000f8e18ff */
[----:B------:R-:W-:Y:S05]  /*6f30*/  @P0 VIADD R2, R2, 0x78 ;  /* 0x0000007802020836 */ /* 0x000fea0000000000 */
[----:B------:R-:W-:Y:S04]  /*6f40*/  @P0 PRMT R0, R0, 0x654, R2 ;  /* 0x0000065400000816 */ /* 0x000fe80000000002 */
[----:B------:R2:W-:Y:S03]  /*6f50*/  @P0 SYNCS.ARRIVE.TRANS64.RED.A1T0 RZ, [R0+URZ], RZ ;  /* 0x000000ff00ff09a7 */ /* 0x0005e600081004ff */
.L_x_111:
[----:B------:R-:W-:Y:S01]  /*6f60*/  ISETP.NE.AND P2, PT, R71, RZ, PT ;  /* 0x000000ff4700720c */ /* 0x000fe20003f45270 */
[----:B------:R-:W-:Y:S01]  /*6f70*/  UIADD3 UR50, UPT, UPT, UR50, 0x2, URZ ;  /* 0x0000000232327890 */ /* 0x000fe2000fffe0ff */
[----:B------:R-:W-:Y:S01]  /*6f80*/  ISETP.NE.AND P0, PT, R73, 0x2, PT ;  /* 0x000000024900780c */ /* 0x000fe20003f05270 */
[----:B------:R-:W-:Y:S01]  /*6f90*/  IMAD.IADD R20, R29, 0x1, R58 ;  /* 0x000000011d147824 */ /* 0x000fe200078e023a */
[----:B------:R-:W-:Y:S01]  /*6fa0*/  ISETP.NE.AND P1, PT, R31, 0x4, PT ;  /* 0x000000041f00780c */ /* 0x000fe20003f25270 */
[----:B------:R-:W-:Y:S01]  /*6fb0*/  IMAD.IADD R21, R30, 0x1, R59 ;  /* 0x000000011e157824 */ /* 0x000fe200078e023b */
[----:B------:R-:W-:Y:S02]  /*6fc0*/  SEL R2, RZ, 0x1, P0 ;  /* 0x00000001ff027807 */ /* 0x000fe40000000000 */
[----:B--2---:R-:W-:Y:S02]  /*6fd0*/  SEL R0, RZ, 0x1, P1 ;  /* 0x00000001ff007807 */ /* 0x004fe40000800000 */
[----:B------:R-:W-:Y:S02]  /*6fe0*/  LOP3.LUT R67, R67, R2, RZ, 0x3c, !PT ;  /* 0x0000000243437212 */ /* 0x000fe400078e3cff */
[----:B------:R-:W-:Y:S02]  /*6ff0*/  LOP3.LUT R68, R68, R0, RZ, 0x3c, !PT ;  /* 0x0000000044447212 */ /* 0x000fe400078e3cff */
[----:B------:R-:W-:Y:S02]  /*7000*/  @P2 R2UR UR36, R66 ;  /* 0x00000000422422ca */ /* 0x000fe400000e0000 */
[----:B------:R-:W-:Y:S02]  /*7010*/  SEL R73, R73, RZ, P0 ;  /* 0x000000ff49497207 */ /* 0x000fe40000000000 */
[----:B------:R-:W-:Y:S01]  /*7020*/  SEL R31, R31, RZ, P1 ;  /* 0x000000ff1f1f7207 */ /* 0x000fe20000800000 */
[----:B------:R-:W-:Y:S10]  /*7030*/  @P2 BRA `(.L_x_112) ;  /* 0xffffffdc00e02947 */ /* 0x000ff4000383ffff */
[----:B------:R-:W-:-:S09]  /*7040*/  UISETP.NE.AND UP0, UPT, UR53, URZ, UPT ;  /* 0x000000ff3500728c */ /* 0x000fd2000bf05270 */
[----:B------:R-:W-:Y:S05]  /*7050*/  BRA.U !UP0, `(.L_x_113) ;  /* 0x0000000108487547 */ /* 0x000fea000b800000 */
[----:B------:R-:W2:Y:S02]  /*7060*/  LDCU.64 UR4, c[0x0][0x890] ;  /* 0x00011200ff0477ac */ /* 0x000ea40008000a00 */
[----:B--2---:R-:W-:-:S04]  /*7070*/  UISETP.NE.U32.AND UP0, UPT, UR4, URZ, UPT ;  /* 0x000000ff0400728c */ /* 0x004fc8000bf05070 */
[----:B------:R-:W-:-:S09]  /*7080*/  UISETP.NE.AND.EX UP0, UPT, UR5, URZ, UPT, UP0 ;  /* 0x000000ff0500728c */ /* 0x000fd2000bf05300 */
[----:B------:R-:W-:Y:S05]  /*7090*/  BRA.U UP0, `(.L_x_114) ;  /* 0x00000001000c7547 */ /* 0x000fea000b800000 */
[----:B------:R-:W-:-:S13]  /*70a0*/  FSETP.NEU.AND P0, PT, R35, RZ, PT ;  /* 0x000000ff2300720b */ /* 0x000fda0003f0d000 */
[----:B------:R-:W-:Y:S05]  /*70b0*/  @!P0 EXIT ;  /* 0x000000000000894d */ /* 0x000fea0003800000 */
[----:B------:R-:W-:Y:S05]  /*70c0*/  BRA `(.L_x_113) ;  /* 0x00000000002c7947 */ /* 0x000fea0003800000 */
.L_x_114:
[----:B------:R-:W-:Y:S01]  /*70d0*/  ISETP.NE.AND P0, PT, R72, RZ, PT ;  /* 0x000000ff4800720c */ /* 0x000fe20003f05270 */
[----:B------:R-:W-:-:S12]  /*70e0*/  BSSY.RECONVERGENT B0, `(.L_x_113) ;  /* 0x0000009000007945 */ /* 0x000fd80003800200 */
[----:B------:R-:W-:Y:S05]  /*70f0*/  @P0 BRA `(.L_x_115) ;  /* 0x0000000000140947 */ /* 0x000fea0003800000 */
[----:B------:R-:W2:Y:S02]  /*7100*/  LDCU.64 UR4, c[0x0][0x888] ;  /* 0x00011100ff0477ac */ /* 0x000ea40008000a00 */
[----:B--2---:R-:W-:-:S04]  /*7110*/  ISETP.NE.U32.AND P0, PT, RZ, UR4, PT ;  /* 0x00000004ff007c0c */ /* 0x004fc8000bf05070 */
[----:B------:R-:W-:-:S13]  /*7120*/  ISETP.NE.AND.EX P0, PT, RZ, UR5, PT, P0 ;  /* 0x00000005ff007c0c */ /* 0x000fda000bf05300 */
[----:B------:R-:W-:Y:S05]  /*7130*/  @!P0 EXIT ;  /* 0x000000000000894d */ /* 0x000fea0003800000 */
[----:B------:R-:W-:Y:S05]  /*7140*/  BRA `(.L_x_116) ;  /* 0x0000000000087947 */ /* 0x000fea0003800000 */
.L_x_115:
[----:B------:R-:W-:-:S13]  /*7150*/  FSETP.NEU.AND P0, PT, R35, RZ, PT ;  /* 0x000000ff2300720b */ /* 0x000fda0003f0d000 */
[----:B------:R-:W-:Y:S05]  /*7160*/  @!P0 EXIT ;  /* 0x000000000000894d */ /* 0x000fea0003800000 */
.L_x_116:
[----:B------:R-:W-:Y:S05]  /*7170*/  BSYNC.RECONVERGENT B0 ;  /* 0x0000000000007941 */ /* 0x000fea0003800200 */
.L_x_113:
[----:B------:R-:W-:Y:S01]  /*7180*/  ULEA UR4, UR49, UR48, 0x3 ;  /* 0x0000003031047291 */ /* 0x000fe2000f8e18ff */
[----:B------:R-:W-:-:S04]  /*7190*/  DEPBAR.LE SB0, 0x0 ;  /* 0x000080000000791a */ /* 0x000fc80000000000 */
[----:B------:R-:W-:-:S04]  /*71a0*/  UIADD3 UR4, UPT, UPT, UR4, 0x78, URZ ;  /* 0x0000007804047890 */ /* 0x000fc8000fffe0ff */
[----:B------:R-:W-:-:S09]  /*71b0*/  UPRMT UR4, UR37, 0x654, UR4 ;  /* 0x0000065425047896 */ /* 0x000fd20008000004 */
[----:B------:R-:W-:Y:S01]  /*71c0*/  SYNCS.ARRIVE.TRANS64.RED.A1T0 RZ, [UR4], RZ ;  /* 0x000000ffffff79a7 */ /* 0x000fe20008100404 */
[----:B------:R-:W-:Y:S05]  /*71d0*/  EXIT ;  /* 0x000000000000794d */ /* 0x000fea0003800000 */
.L_x_19:
[----:B--2---:R2:W1:Y:S02]  /*71e0*/  SYNCS.PHASECHK.TRANS64.TRYWAIT P0, [R2+URZ+0x110], R3 ;  /* 0x00011003020075a7 */ /* 0x00446400080011ff */
[----:B-1----:R-:W-:Y:S05]  /*71f0*/  @!P0 NANOSLEEP.SYNCS 0x989680 ;  /* 0x009896800000895d */ /* 0x002fea0003900000 */
[----:B------:R-:W1:Y:S02]  /*7200*/  @!P0 SYNCS.PHASECHK.TRANS64 P0, [R2+URZ+0x110], R3 ;  /* 0x00011003020085a7 */ /* 0x000e6400080010ff */
[----:B-1----:R-:W-:Y:S05]  /*7210*/  @!P0 BRA `(.L_x_19) ;  /* 0xfffffffc00f08947 */ /* 0x002fea000383ffff */
[----:B------:R-:W-:Y:S05]  /*7220*/  BRA `(.L_x_117) ;  /* 0xffffffa000f47947 */ /* 0x000fea000383ffff */
.L_x_22:
[----:B-1----:R-:W-:-:S07]  /*7230*/  MOV R2, UR33 ;  /* 0x0000002100027c02 */ /* 0x002fce0008000f00 */
.L_x_118:
[----:B-1----:R1:W2:Y:S02]  /*7240*/  SYNCS.PHASECHK.TRANS64.TRYWAIT P0, [R2+URZ+0x30], R4 ;  /* 0x00003004020075a7 */ /* 0x0022a400080011ff */
[----:B--2---:R-:W-:Y:S05]  /*7250*/  @!P0 NANOSLEEP.SYNCS 0x989680 ;  /* 0x009896800000895d */ /* 0x004fea0003900000 */
[----:B------:R-:W2:Y:S02]  /*7260*/  @!P0 SYNCS.PHASECHK.TRANS64 P0, [R2+URZ+0x30], R4 ;  /* 0x00003004020085a7 */ /* 0x000ea400080010ff */
[----:B--2---:R-:W-:Y:S05]  /*7270*/  @!P0 BRA `(.L_x_118) ;  /* 0xfffffffc00f08947 */ /* 0x004fea000383ffff */
[----:B------:R-:W-:Y:S05]  /*7280*/  BRA `(.L_x_21) ;  /* 0xffffffa400447947 */ /* 0x000fea000383ffff */
.L_x_28:
[----:B-1----:R-:W-:-:S07]  /*7290*/  MOV R2, UR33 ;  /* 0x0000002100027c02 */ /* 0x002fce0008000f00 */
.L_x_119:
[----:B-1----:R1:W2:Y:S02]  /*72a0*/  SYNCS.PHASECHK.TRANS64.TRYWAIT P0, [R2+URZ+0x30], R4 ;  /* 0x00003004020075a7 */ /* 0x0022a400080011ff */
[----:B--2---:R-:W-:Y:S05]  /*72b0*/  @!P0 NANOSLEEP.SYNCS 0x989680 ;  /* 0x009896800000895d */ /* 0x004fea0003900000 */
[----:B------:R-:W2:Y:S02]  /*72c0*/  @!P0 SYNCS.PHASECHK.TRANS64 P0, [R2+URZ+0x30], R4 ;  /* 0x00003004020085a7 */ /* 0x000ea400080010ff */
[----:B--2---:R-:W-:Y:S05]  /*72d0*/  @!P0 BRA `(.L_x_119) ;  /* 0xfffffffc00f08947 */ /* 0x004fea000383ffff */
[----:B------:R-:W-:Y:S05]  /*72e0*/  BRA `(.L_x_27) ;  /* 0xffffffa800187947 */ /* 0x000fea000383ffff */
.L_x_32:
[----:B-1----:R1:W2:Y:S02]  /*72f0*/  SYNCS.PHASECHK.TRANS64.TRYWAIT P0, [R2+URZ+0xa0], R3 ;  /* 0x0000a003020075a7 */ /* 0x0022a400080011ff */
[----:B--2---:R-:W-:Y:S05]  /*7300*/  @!P0 NANOSLEEP.SYNCS 0x989680 ;  /* 0x009896800000895d */ /* 0x004fea0003900000 */
[----:B------:R-:W2:Y:S02]  /*7310*/  @!P0 SYNCS.PHASECHK.TRANS64 P0, [R2+URZ+0xa0], R3 ;  /* 0x0000a003020085a7 */ /* 0x000ea400080010ff */
[----:B--2---:R-:W-:Y:S05]  /*7320*/  @!P0 BRA `(.L_x_32) ;  /* 0xfffffffc00f08947 */ /* 0x004fea000383ffff */
[----:B------:R-:W-:Y:S05]  /*7330*/  BRA `(.L_x_120) ;  /* 0xffffffa800cc7947 */ /* 0x000fea000383ffff */
.L_x_36:
[----:B----4-:R-:W-:-:S07]  /*7340*/  MOV R0, UR5 ;  /* 0x0000000500007c02 */ /* 0x010fce0008000f00 */
.L_x_121:
[----:B-1----:R1:W2:Y:S02]  /*7350*/  SYNCS.PHASECHK.TRANS64.TRYWAIT P0, [R0+URZ], R2 ;  /* 0x00000002000075a7 */ /* 0x0022a400080011ff */
[----:B--2---:R-:W-:Y:S05]  /*7360*/  @!P0 NANOSLEEP.SYNCS 0x989680 ;  /* 0x009896800000895d */ /* 0x004fea0003900000 */
[----:B------:R-:W2:Y:S02]  /*7370*/  @!P0 SYNCS.PHASECHK.TRANS64 P0, [R0+URZ], R2 ;  /* 0x00000002000085a7 */ /* 0x000ea400080010ff */
[----:B--2---:R-:W-:Y:S05]  /*7380*/  @!P0 BRA `(.L_x_121) ;  /* 0xfffffffc00f08947 */ /* 0x004fea000383ffff */
[----:B------:R-:W-:Y:S05]  /*7390*/  BRA `(.L_x_122) ;  /* 0xffffffb0003c7947 */ /* 0x000fea000383ffff */
.L_x_37:
[----:B----4-:R-:W-:-:S07]  /*73a0*/  MOV R0, UR5 ;  /* 0x0000000500007c02 */ /* 0x010fce0008000f00 */
.L_x_123:
[----:B-1----:R1:W2:Y:S02]  /*73b0*/  SYNCS.PHASECHK.TRANS64.TRYWAIT P0, [R0+URZ], R3 ;  /* 0x00000003000075a7 */ /* 0x0022a400080011ff */
[----:B--2---:R-:W-:Y:S05]  /*73c0*/  @!P0 NANOSLEEP.SYNCS 0x989680 ;  /* 0x009896800000895d */ /* 0x004fea0003900000 */
[----:B------:R-:W2:Y:S02]  /*73d0*/  @!P0 SYNCS.PHASECHK.TRANS64 P0, [R0+URZ], R3 ;  /* 0x00000003000085a7 */ /* 0x000ea400080010ff */
[----:B--2---:R-:W-:Y:S05]  /*73e0*/  @!P0 BRA `(.L_x_123) ;  /* 0xfffffffc00f08947 */ /* 0x004fea000383ffff */
[----:B------:R-:W-:Y:S05]  /*73f0*/  BRA `(.L_x_124) ;  /* 0xffffffb000487947 */ /* 0x000fea000383ffff */
.L_x_38:
[----:B----4-:R-:W-:-:S07]  /*7400*/  MOV R0, UR5 ;  /* 0x0000000500007c02 */ /* 0x010fce0008000f00 */
.L_x_125:
[----:B-1----:R1:W2:Y:S02]  /*7410*/  SYNCS.PHASECHK.TRANS64.TRYWAIT P0, [R0+URZ], R3 ;  /* 0x00000003000075a7 */ /* 0x0022a400080011ff */
[----:B--2---:R-:W-:Y:S05]  /*7420*/  @!P0 NANOSLEEP.SYNCS 0x989680 ;  /* 0x009896800000895d */ /* 0x004fea0003900000 */
[----:B------:R-:W2:Y:S02]  /*7430*/  @!P0 SYNCS.PHASECHK.TRANS64 P0, [R0+URZ], R3 ;  /* 0x00000003000085a7 */ /* 0x000ea400080010ff */
[----:B--2---:R-:W-:Y:S05]  /*7440*/  @!P0 BRA `(.L_x_125) ;  /* 0xfffffffc00f08947 */ /* 0x004fea000383ffff */
[----:B------:R-:W-:Y:S05]  /*7450*/  BRA `(.L_x_126) ;  /* 0xffffffb000547947 */ /* 0x000fea000383ffff */
.L_x_39:
[----:B----4-:R-:W-:-:S07]  /*7460*/  MOV R0, UR5 ;  /* 0x0000000500007c02 */ /* 0x010fce0008000f00 */
.L_x_127:
[----:B-1----:R1:W2:Y:S02]  /*7470*/  SYNCS.PHASECHK.TRANS64.TRYWAIT P0, [R0+URZ], R3 ;  /* 0x00000003000075a7 */ /* 0x0022a400080011ff */
[----:B--2---:R-:W-:Y:S05]  /*7480*/  @!P0 NANOSLEEP.SYNCS 0x989680 ;  /* 0x009896800000895d */ /* 0x004fea0003900000 */
[----:B------:R-:W2:Y:S02]  /*7490*/  @!P0 SYNCS.PHASECHK.TRANS64 P0, [R0+URZ], R3 ;  /* 0x00000003000085a7 */ /* 0x000ea400080010ff */
[----:B--2---:R-:W-:Y:S05]  /*74a0*/  @!P0 BRA `(.L_x_127) ;  /* 0xfffffffc00f08947 */ /* 0x004fea000383ffff */
[----:B------:R-:W-:Y:S05]  /*74b0*/  BRA `(.L_x_128) ;  /* 0xffffffb000607947 */ /* 0x000fea000383ffff */
.L_x_40:
[----:B----4-:R-:W-:-:S07]  /*74c0*/  MOV R0, UR5 ;  /* 0x0000000500007c02 */ /* 0x010fce0008000f00 */
.L_x_129:
[----:B-1----:R1:W2:Y:S02]  /*74d0*/  SYNCS.PHASECHK.TRANS64.TRYWAIT P0, [R0+URZ], R3 ;  /* 0x00000003000075a7 */ /* 0x0022a400080011ff */
[----:B--2---:R-:W-:Y:S05]  /*74e0*/  @!P0 NANOSLEEP.SYNCS 0x989680 ;  /* 0x009896800000895d */ /* 0x004fea0003900000 */
[----:B------:R-:W2:Y:S02]  /*74f0*/  @!P0 SYNCS.PHASECHK.TRANS64 P0, [R0+URZ], R3 ;  /* 0x00000003000085a7 */ /* 0x000ea400080010ff */
[----:B--2---:R-:W-:Y:S05]  /*7500*/  @!P0 BRA `(.L_x_129) ;  /* 0xfffffffc00f08947 */ /* 0x004fea000383ffff */
[----:B------:R-:W-:Y:S05]  /*7510*/  BRA `(.L_x_130) ;  /* 0xffffffb0006c7947 */ /* 0x000fea000383ffff */
.L_x_43:
[----:B-1----:R1:W2:Y:S02]  /*7520*/  SYNCS.PHASECHK.TRANS64.TRYWAIT P0, [R0+URZ+0x100], R4 ;  /* 0x00010004000075a7 */ /* 0x0022a400080011ff */
[----:B--2---:R-:W-:Y:S05]  /*7530*/  @!P0 NANOSLEEP.SYNCS 0x989680 ;  /* 0x009896800000895d */ /* 0x004fea0003900000 */
[----:B------:R-:W2:Y:S02]  /*7540*/  @!P0 SYNCS.PHASECHK.TRANS64 P0, [R0+URZ+0x100], R4 ;  /* 0x00010004000085a7 */ /* 0x000ea400080010ff */
[----:B--2---:R-:W-:Y:S05]  /*7550*/  @!P0 BRA `(.L_x_43) ;  /* 0xfffffffc00f08947 */ /* 0x004fea000383ffff */
[----:B------:R-:W-:Y:S05]  /*7560*/  BRA `(.L_x_131) ;  /* 0xffffffb000c87947 */ /* 0x000fea000383ffff */
.L_x_44:
[----:B------:R-:W-:-:S07]  /*7570*/  MOV R0, UR5 ;  /* 0x0000000500007c02 */ /* 0x000fce0008000f00 */
.L_x_132:
[----:B-1----:R1:W2:Y:S02]  /*7580*/  SYNCS.PHASECHK.TRANS64.TRYWAIT P0, [R0+URZ+0xb0], R5 ;  /* 0x0000b005000075a7 */ /* 0x0022a400080011ff */
[----:B--2---:R-:W-:Y:S05]  /*7590*/  @!P0 NANOSLEEP.SYNCS 0x989680 ;  /* 0x009896800000895d */ /* 0x004fea0003900000 */
[----:B------:R-:W2:Y:S02]  /*75a0*/  @!P0 SYNCS.PHASECHK.TRANS64 P0, [R0+URZ+0xb0], R5 ;  /* 0x0000b005000085a7 */ /* 0x000ea400080010ff */
[----:B--2---:R-:W-:Y:S05]  /*75b0*/  @!P0 BRA `(.L_x_132) ;  /* 0xfffffffc00f08947 */ /* 0x004fea000383ffff */
[----:B------:R-:W-:Y:S05]  /*75c0*/  BRA `(.L_x_133) ;  /* 0xffffffb000d87947 */ /* 0x000fea000383ffff */
.L_x_45:
[----:B-1----:R1:W2:Y:S02]  /*75d0*/  SYNCS.PHASECHK.TRANS64.TRYWAIT P1, [R0+URZ+0xa0], R4 ;  /* 0x0000a004000075a7 */ /* 0x0022a400080211ff */
[----:B--2---:R-:W-:Y:S05]  /*75e0*/  @!P1 NANOSLEEP.SYNCS 0x989680 ;  /* 0x009896800000995d */ /* 0x004fea0003900000 */
[----:B------:R-:W2:Y:S02]  /*75f0*/  @!P1 SYNCS.PHASECHK.TRANS64 P1, [R0+URZ+0xa0], R4 ;  /* 0x0000a004000095a7 */ /* 0x000ea400080210ff */
[----:B--2---:R-:W-:Y:S05]  /*7600*/  @!P1 BRA `(.L_x_45) ;  /* 0xfffffffc00f09947 */ /* 0x004fea000383ffff */
[----:B------:R-:W-:Y:S05]  /*7610*/  BRA `(.L_x_134) ;  /* 0xffffffb400087947 */ /* 0x000fea000383ffff */
.L_x_48:
[----:B------:R-:W-:-:S07]  /*7620*/  MOV R0, UR5 ;  /* 0x0000000500007c02 */ /* 0x000fce0008000f00 */
.L_x_135:
[----:B-1----:R1:W2:Y:S02]  /*7630*/  SYNCS.PHASECHK.TRANS64.TRYWAIT P0, [R0+URZ+0xb0], R2 ;  /* 0x0000b002000075a7 */ /* 0x0022a400080011ff */
[----:B--2---:R-:W-:Y:S05]  /*7640*/  @!P0 NANOSLEEP.SYNCS 0x989680 ;  /* 0x009896800000895d */ /* 0x004fea0003900000 */
[----:B------:R-:W2:Y:S02]  /*7650*/  @!P0 SYNCS.PHASECHK.TRANS64 P0, [R0+URZ+0xb0], R2 ;  /* 0x0000b002000085a7 */ /* 0x000ea400080010ff */
[----:B--2---:R-:W-:Y:S05]  /*7660*/  @!P0 BRA `(.L_x_135) ;  /* 0xfffffffc00f08947 */ /* 0x004fea000383ffff */
[----:B------:R-:W-:Y:S05]  /*7670*/  BRA `(.L_x_47) ;  /* 0xffffffb4005c7947 */ /* 0x000fea000383ffff */
.L_x_55:
[----:B-1----:R1:W2:Y:S02]  /*7680*/  SYNCS.PHASECHK.TRANS64.TRYWAIT P1, [R0+URZ+0xa0], R2 ;  /* 0x0000a002000075a7 */ /* 0x0022a400080211ff */
[----:B--2---:R-:W-:Y:S05]  /*7690*/  @!P1 NANOSLEEP.SYNCS 0x989680 ;  /* 0x009896800000995d */ /* 0x004fea0003900000 */
[----:B------:R-:W2:Y:S02]  /*76a0*/  @!P1 SYNCS.PHASECHK.TRANS64 P1, [R0+URZ+0xa0], R2 ;  /* 0x0000a002000095a7 */ /* 0x000ea400080210ff */
[----:B--2---:R-:W-:Y:S05]  /*76b0*/  @!P1 BRA `(.L_x_55) ;  /* 0xfffffffc00f09947 */ /* 0x004fea000383ffff */
[----:B------:R-:W-:Y:S05]  /*76c0*/  BRA `(.L_x_136) ;  /* 0xffffffb800ec7947 */ /* 0x000fea000383ffff */
.L_x_56:
[----:B------:R-:W-:-:S07]  /*76d0*/  MOV R2, UR6 ;  /* 0x0000000600027c02 */ /* 0x000fce0008000f00 */
.L_x_137:
[----:B-1----:R1:W2:Y:S02]  /*76e0*/  SYNCS.PHASECHK.TRANS64.TRYWAIT P0, [R2+URZ+0xe0], R0 ;  /* 0x0000e000020075a7 */ /* 0x0022a400080011ff */
[----:B--2---:R-:W-:Y:S05]  /*76f0*/  @!P0 NANOSLEEP.SYNCS 0x989680 ;  /* 0x009896800000895d */ /* 0x004fea0003900000 */
[----:B------:R-:W2:Y:S02]  /*7700*/  @!P0 SYNCS.PHASECHK.TRANS64 P0, [R2+URZ+0xe0], R0 ;  /* 0x0000e000020085a7 */ /* 0x000ea400080010ff */
[----:B--2---:R-:W-:Y:S05]  /*7710*/  @!P0 BRA `(.L_x_137) ;  /* 0xfffffffc00f08947 */ /* 0x004fea000383ffff */
[----:B------:R-:W-:Y:S05]  /*7720*/  BRA `(.L_x_138) ;  /* 0xffffffbc003c7947 */ /* 0x000fea000383ffff */
.L_x_59:
[----:B------:R-:W-:Y:S07]  /*7730*/  MOV R0, UR11 ;  /* 0x0000000b00007c02 */ /* 0x000fee0008000f00 */
.L_x_139:
[----:B-1----:R1:W2:Y:S02]  /*7740*/  SYNCS.PHASECHK.TRANS64.TRYWAIT P0, [R0+URZ], R2 ;  /* 0x00000002000075a7 */ /* 0x0022a400080011ff */
[----:B--2---:R-:W-:Y:S05]  /*7750*/  @!P0 NANOSLEEP.SYNCS 0x989680 ;  /* 0x009896800000895d */ /* 0x004fea0003900000 */
[----:B------:R-:W2:Y:S02]  /*7760*/  @!P0 SYNCS.PHASECHK.TRANS64 P0, [R0+URZ], R2 ;  /* 0x00000002000085a7 */ /* 0x000ea400080010ff */
[----:B--2---:R-:W-:Y:S05]  /*7770*/  @!P0 BRA `(.L_x_139) ;  /* 0xfffffffc00f08947 */ /* 0x004fea000383ffff */
[----:B------:R-:W-:Y:S05]  /*7780*/  BRA `(.L_x_58) ;  /* 0xffffffbc00587947 */ /* 0x000fea000383ffff */
.L_x_62:
[----:B------:R-:W-:-:S07]  /*7790*/  MOV R0, UR6 ;  /* 0x0000000600007c02 */ /* 0x000fce0008000f00 */
.L_x_140:
[----:B--2---:R2:W4:Y:S02]  /*77a0*/  SYNCS.PHASECHK.TRANS64.TRYWAIT P0, [R0+URZ], R2 ;  /* 0x00000002000075a7 */ /* 0x00452400080011ff */
[----:B----4-:R-:W-:Y:S05]  /*77b0*/  @!P0 NANOSLEEP.SYNCS 0x989680 ;  /* 0x009896800000895d */ /* 0x010fea0003900000 */
[----:B------:R-:W4:Y:S02]  /*77c0*/  @!P0 SYNCS.PHASECHK.TRANS64 P0, [R0+URZ], R2 ;  /* 0x00000002000085a7 */ /* 0x000f2400080010ff */
[----:B----4-:R-:W-:Y:S05]  /*77d0*/  @!P0 BRA `(.L_x_140) ;  /* 0xfffffffc00f08947 */ /* 0x010fea000383ffff */
[----:B------:R-:W-:Y:S05]  /*77e0*/  BRA `(.L_x_141) ;  /* 0xffffffc000847947 */ /* 0x000fea000383ffff */
.L_x_63:
[----:B------:R-:W-:-:S07]  /*77f0*/  MOV R0, UR6 ;  /* 0x0000000600007c02 */ /* 0x000fce0008000f00 */
.L_x_142:
[----:B-1----:R1:W2:Y:S02]  /*7800*/  SYNCS.PHASECHK.TRANS64.TRYWAIT P0, [R0+URZ], R3 ;  /* 0x00000003000075a7 */ /* 0x0022a400080011ff */
[----:B--2---:R-:W-:Y:S05]  /*7810*/  @!P0 NANOSLEEP.SYNCS 0x989680 ;  /* 0x009896800000895d */ /* 0x004fea0003900000 */
[----:B------:R-:W2:Y:S02]  /*7820*/  @!P0 SYNCS.PHASECHK.TRANS64 P0, [R0+URZ], R3 ;  /* 0x00000003000085a7 */ /* 0x000ea400080010ff */
[----:B--2---:R-:W-:Y:S05]  /*7830*/  @!P0 BRA `(.L_x_142) ;  /* 0xfffffffc00f08947 */ /* 0x004fea000383ffff */
[----:B------:R-:W-:Y:S05]  /*7840*/  BRA `(.L_x_143) ;  /* 0xffffffc000907947 */ /* 0x000fea000383ffff */
.L_x_64:
[----:B------:R-:W-:-:S07]  /*7850*/  MOV R0, UR6 ;  /* 0x0000000600007c02 */ /* 0x000fce0008000f00 */
.L_x_144:
[----:B-1----:R1:W2:Y:S02]  /*7860*/  SYNCS.PHASECHK.TRANS64.TRYWAIT P0, [R0+URZ], R3 ;  /* 0x00000003000075a7 */ /* 0x0022a400080011ff */
[----:B--2---:R-:W-:Y:S05]  /*7870*/  @!P0 NANOSLEEP.SYNCS 0x989680 ;  /* 0x009896800000895d */ /* 0x004fea0003900000 */
[----:B------:R-:W2:Y:S02]  /*7880*/  @!P0 SYNCS.PHASECHK.TRANS64 P0, [R0+URZ], R3 ;  /* 0x00000003000085a7 */ /* 0x000ea400080010ff */
[----:B--2---:R-:W-:Y:S05]  /*7890*/  @!P0 BRA `(.L_x_144) ;  /* 0xfffffffc00f08947 */ /* 0x004fea000383ffff */
[----:B------:R-:W-:Y:S05]  /*78a0*/  BRA `(.L_x_145) ;  /* 0xffffffc0009c7947 */ /* 0x000fea000383ffff */
.L_x_65:
[----:B-1----:R-:W-:-:S07]  /*78b0*/  MOV R0, UR7 ;  /* 0x0000000700007c02 */ /* 0x002fce0008000f00 */
.L_x_146:
[----:B-1----:R1:W2:Y:S02]  /*78c0*/  SYNCS.PHASECHK.TRANS64.TRYWAIT P0, [R0+URZ], R2 ;  /* 0x00000002000075a7 */ /* 0x0022a400080011ff */
[----:B--2---:R-:W-:Y:S05]  /*78d0*/  @!P0 NANOSLEEP.SYNCS 0x989680 ;  /* 0x009896800000895d */ /* 0x004fea0003900000 */
[----:B------:R-:W2:Y:S02]  /*78e0*/  @!P0 SYNCS.PHASECHK.TRANS64 P0, [R0+URZ], R2 ;  /* 0x00000002000085a7 */ /* 0x000ea400080010ff */
[----:B--2---:R-:W-:Y:S05]  /*78f0*/  @!P0 BRA `(.L_x_146) ;  /* 0xfffffffc00f08947 */ /* 0x004fea000383ffff */
[----:B------:R-:W-:Y:S05]  /*7900*/  BRA `(.L_x_147) ;  /* 0xffffffc000a87947 */ /* 0x000fea000383ffff */
.L_x_70:
[----:B--2---:R2:W3:Y:S02]  /*7910*/  SYNCS.PHASECHK.TRANS64.TRYWAIT P0, [R0+URZ+0xa0], R2 ;  /* 0x0000a002000075a7 */ /* 0x0044e400080011ff */
[----:B---3--:R-:W-:Y:S05]  /*7920*/  @!P0 NANOSLEEP.SYNCS 0x989680 ;  /* 0x009896800000895d */ /* 0x008fea0003900000 */
[----:B------:R-:W3:Y:S02]  /*7930*/  @!P0 SYNCS.PHASECHK.TRANS64 P0, [R0+URZ+0xa0], R2 ;  /* 0x0000a002000085a7 */ /* 0x000ee400080010ff */
[----:B---3--:R-:W-:Y:S05]  /*7940*/  @!P0 BRA `(.L_x_70) ;  /* 0xfffffffc00f08947 */ /* 0x008fea000383ffff */
[----:B------:R-:W-:Y:S05]  /*7950*/  BRA `(.L_x_148) ;  /* 0xffffffc400a07947 */ /* 0x000fea000383ffff */
.L_x_73:
[----:B------:R-:W-:Y:S07]  /*7960*/  MOV R0, UR7 ;  /* 0x0000000700007c02 */ /* 0x000fee0008000f00 */
.L_x_149:
[----:B--2---:R2:W3:Y:S02]  /*7970*/  SYNCS.PHASECHK.TRANS64.TRYWAIT P0, [R0+URZ+0x98], R2 ;  /* 0x00009802000075a7 */ /* 0x0044e400080011ff */
[----:B---3--:R-:W-:Y:S05]  /*7980*/  @!P0 NANOSLEEP.SYNCS 0x989680 ;  /* 0x009896800000895d */ /* 0x008fea0003900000 */
[----:B------:R-:W3:Y:S02]  /*7990*/  @!P0 SYNCS.PHASECHK.TRANS64 P0, [R0+URZ+0x98], R2 ;  /* 0x00009802000085a7 */ /* 0x000ee400080010ff */
[----:B---3--:R-:W-:Y:S05]  /*79a0*/  @!P0 BRA `(.L_x_149) ;  /* 0xfffffffc00f08947 */ /* 0x008fea000383ffff */
[----:B------:R-:W-:Y:S05]  /*79b0*/  BRA `(.L_x_72) ;  /* 0xffffffc800807947 */ /* 0x000fea000383ffff */
.L_x_76:
[----:B------:R-:W-:Y:S07]  /*79c0*/  MOV R0, UR15 ;  /* 0x0000000f00007c02 */ /* 0x000fee0008000f00 */
.L_x_150:
[----:B-1----:R1:W2:Y:S02]  /*79d0*/  SYNCS.PHASECHK.TRANS64.TRYWAIT P0, [R0+URZ+0x78], R9 ;  /* 0x00007809000075a7 */ /* 0x0022a400080011ff */
[----:B--2---:R-:W-:Y:S05]  /*79e0*/  @!P0 NANOSLEEP.SYNCS 0x989680 ;  /* 0x009896800000895d */ /* 0x004fea0003900000 */
[----:B------:R-:W2:Y:S02]  /*79f0*/  @!P0 SYNCS.PHASECHK.TRANS64 P0, [R0+URZ+0x78], R9 ;  /* 0x00007809000085a7 */ /* 0x000ea400080010ff */
[----:B--2---:R-:W-:Y:S05]  /*7a00*/  @!P0 BRA `(.L_x_150) ;  /* 0xfffffffc00f08947 */ /* 0x004fea000383ffff */
[----:B------:R-:W-:Y:S05]  /*7a10*/  BRA `(.L_x_151) ;  /* 0xffffffc800f87947 */ /* 0x000fea000383ffff */
.L_x_77:
[----:B------:R-:W-:Y:S07]  /*7a20*/  MOV R0, UR13 ;  /* 0x0000000d00007c02 */ /* 0x000fee0008000f00 */
.L_x_152:
[----:B-1----:R1:W2:Y:S02]  /*7a30*/  SYNCS.PHASECHK.TRANS64.TRYWAIT P0, [R0+URZ+0x78], R20 ;  /* 0x00007814000075a7 */ /* 0x0022a400080011ff */
[----:B--2---:R-:W-:Y:S05]  /*7a40*/  @!P0 NANOSLEEP.SYNCS 0x989680 ;  /* 0x009896800000895d */ /* 0x004fea0003900000 */
[----:B------:R-:W2:Y:S02]  /*7a50*/  @!P0 SYNCS.PHASECHK.TRANS64 P0, [R0+URZ+0x78], R20 ;  /* 0x00007814000085a7 */ /* 0x000ea400080010ff */
[----:B--2---:R-:W-:Y:S05]  /*7a60*/  @!P0 BRA `(.L_x_152) ;  /* 0xfffffffc00f08947 */ /* 0x004fea000383ffff */
[----:B------:R-:W-:Y:S05]  /*7a70*/  BRA `(.L_x_153) ;  /* 0xffffffcc00987947 */ /* 0x000fea000383ffff */
.L_x_79:
[----:B------:R-:W-:-:S07]  /*7a80*/  MOV R0, UR4 ;  /* 0x0000000400007c02 */ /* 0x000fce0008000f00 */
.L_x_154:
[----:B-1----:R1:W3:Y:S02]  /*7a90*/  SYNCS.PHASECHK.TRANS64.TRYWAIT P0, [R0+URZ], R2 ;  /* 0x00000002000075a7 */ /* 0x0022e400080011ff */
[----:B---3--:R-:W-:Y:S05]  /*7aa0*/  @!P0 NANOSLEEP.SYNCS 0x989680 ;  /* 0x009896800000895d */ /* 0x008fea0003900000 */
[----:B------:R-:W3:Y:S02]  /*7ab0*/  @!P0 SYNCS.PHASECHK.TRANS64 P0, [R0+URZ], R2 ;  /* 0x00000002000085a7 */ /* 0x000ee400080010ff */
[----:B---3--:R-:W-:Y:S05]  /*7ac0*/  @!P0 BRA `(.L_x_154) ;  /* 0xfffffffc00f08947 */ /* 0x008fea000383ffff */
[----:B------:R-:W-:Y:S05]  /*7ad0*/  BRA `(.L_x_155) ;  /* 0xffffffd000247947 */ /* 0x000fea000383ffff */
.L_x_80:
[----:B------:R-:W-:-:S07]  /*7ae0*/  MOV R0, UR4 ;  /* 0x0000000400007c02 */ /* 0x000fce0008000f00 */
.L_x_156:
[----:B-1----:R1:W3:Y:S02]  /*7af0*/  SYNCS.PHASECHK.TRANS64.TRYWAIT P0, [R0+URZ], R2 ;  /* 0x00000002000075a7 */ /* 0x0022e400080011ff */
[----:B---3--:R-:W-:Y:S05]  /*7b00*/  @!P0 NANOSLEEP.SYNCS 0x989680 ;  /* 0x009896800000895d */ /* 0x008fea0003900000 */
[----:B------:R-:W3:Y:S02]  /*7b10*/  @!P0 SYNCS.PHASECHK.TRANS64 P0, [R0+URZ], R2 ;  /* 0x00000002000085a7 */ /* 0x000ee400080010ff */
[----:B---3--:R-:W-:Y:S05]  /*7b20*/  @!P0 BRA `(.L_x_156) ;  /* 0xfffffffc00f08947 */ /* 0x008fea000383ffff */
[----:B------:R-:W-:Y:S05]  /*7b30*/  BRA `(.L_x_157) ;  /* 0xffffffd000307947 */ /* 0x000fea000383ffff */
.L_x_82:
[----:B--2---:R2:W4:Y:S02]  /*7b40*/  SYNCS.PHASECHK.TRANS64.TRYWAIT P0, [R0+URZ+0xa0], R2 ;  /* 0x0000a002000075a7 */ /* 0x00452400080011ff */
[----:B----4-:R-:W-:Y:S05]  /*7b50*/  @!P0 NANOSLEEP.SYNCS 0x989680 ;  /* 0x009896800000895d */ /* 0x010fea0003900000 */
[----:B------:R-:W4:Y:S02]  /*7b60*/  @!P0 SYNCS.PHASECHK.TRANS64 P0, [R0+URZ+0xa0], R2 ;  /* 0x0000a002000085a7 */ /* 0x000f2400080010ff */
[----:B----4-:R-:W-:Y:S05]  /*7b70*/  @!P0 BRA `(.L_x_82) ;  /* 0xfffffffc00f08947 */ /* 0x010fea000383ffff */
[----:B------:R-:W-:Y:S05]  /*7b80*/  BRA `(.L_x_158) ;  /* 0xffffffd400207947 */ /* 0x000fea000383ffff */
.L_x_92:
[----:B-1----:R1:W3:Y:S02]  /*7b90*/  SYNCS.PHASECHK.TRANS64.TRYWAIT P1, [R2+URZ+0x60], R4 ;  /* 0x00006004020075a7 */ /* 0x0022e400080211ff */
[----:B---3--:R-:W-:Y:S05]  /*7ba0*/  @!P1 NANOSLEEP.SYNCS 0x989680 ;  /* 0x009896800000995d */ /* 0x008fea0003900000 */
[----:B------:R-:W3:Y:S02]  /*7bb0*/  @!P1 SYNCS.PHASECHK.TRANS64 P1, [R2+URZ+0x60], R4 ;  /* 0x00006004020095a7 */ /* 0x000ee400080210ff */
[----:B---3--:R-:W-:Y:S05]  /*7bc0*/  @!P1 BRA `(.L_x_92) ;  /* 0xfffffffc00f09947 */ /* 0x008fea000383ffff */
[----:B------:R-:W-:Y:S05]  /*7bd0*/  BRA `(.L_x_91) ;  /* 0xffffffe000207947 */ /* 0x000fea000383ffff */
.L_x_94:
[----:B-1----:R1:W2:Y:S02]  /*7be0*/  SYNCS.PHASECHK.TRANS64.TRYWAIT P0, [R44+URZ+0xc0], R3 ;  /* 0x0000c0032c0075a7 */ /* 0x0022a400080011ff */
[----:B--2---:R-:W-:Y:S05]  /*7bf0*/  @!P0 NANOSLEEP.SYNCS 0x989680 ;  /* 0x009896800000895d */ /* 0x004fea0003900000 */
[----:B------:R-:W2:Y:S02]  /*7c00*/  @!P0 SYNCS.PHASECHK.TRANS64 P0, [R44+URZ+0xc0], R3 ;  /* 0x0000c0032c0085a7 */ /* 0x000ea400080010ff */
[----:B--2---:R-:W-:Y:S05]  /*7c10*/  @!P0 BRA `(.L_x_94) ;  /* 0xfffffffc00f08947 */ /* 0x004fea000383ffff */
[----:B------:R-:W-:Y:S05]  /*7c20*/  BRA `(.L_x_93) ;  /* 0xffffffe000707947 */ /* 0x000fea000383ffff */
.L_x_105:
[----:B-1----:R1:W2:Y:S02]  /*7c30*/  SYNCS.PHASECHK.TRANS64.TRYWAIT P0, [R2+URZ+0x60], R45 ;  /* 0x0000602d020075a7 */ /* 0x0022a400080011ff */
[----:B--2---:R-:W-:Y:S05]  /*7c40*/  @!P0 NANOSLEEP.SYNCS 0x989680 ;  /* 0x009896800000895d */ /* 0x004fea0003900000 */
[----:B------:R-:W2:Y:S02]  /*7c50*/  @!P0 SYNCS.PHASECHK.TRANS64 P0, [R2+URZ+0x60], R45 ;  /* 0x0000602d020085a7 */ /* 0x000ea400080010ff */
[----:B--2---:R-:W-:Y:S05]  /*7c60*/  @!P0 BRA `(.L_x_105) ;  /* 0xfffffffc00f08947 */ /* 0x004fea000383ffff */
[----:B------:R-:W-:Y:S05]  /*7c70*/  BRA `(.L_x_104) ;  /* 0xffffffe800807947 */ /* 0x000fea000383ffff */
        .weak           $__internal_0_$__cuda_sm10x_tcgen05_guardrail_trap_col_being_dealloced_not_returned_by_alloc
        .type           $__internal_0_$__cuda_sm10x_tcgen05_guardrail_trap_col_being_dealloced_not_returned_by_alloc,@function
        .size           $__internal_0_$__cuda_sm10x_tcgen05_guardrail_trap_col_being_dealloced_not_returned_by_alloc,($__internal_1_$__cuda_sm10x_tcgen05_guardrail_trap_phase_invalid_during_alloc - $__internal_0_$__cuda_sm10x_tcgen05_guardrail_trap_col_being_dealloced_not_returned_by_alloc)
$__internal_0_$__cuda_sm10x_tcgen05_guardrail_trap_col_being_dealloced_not_returned_by_alloc:
[----:B------:R-:W-:Y:S05]  /*7c80*/  BPT.TRAP 0x1 ;  /* 0x000000040000795c */ /* 0x000fea0000300000 */
[----:B------:R-:W-:-:S04]  /*7c90*/  HFMA2 R3, -RZ, RZ, 0, 0 ;  /* 0x00000000ff037431 */ /* 0x000fc800000001ff */
[----:B------:R-:W-:Y:S05]  /*7ca0*/  RET.REL.NODEC R2 `(_ZN7cutlass13device_kernelINS_4gemm6kernel13GemmUniversalIN4cute5tupleIJiiiiEEENS1_10collective13CollectiveMmaINS1_35MainloopSm100TmaUmmaWarpSpecializedILi6ELi2ELi4ENS5_IJNS4_1CILi1EEESB_SB_EEEEENS5_IJNSA_ILi64EEESE_NSA_ILi128EEEEEENS_10bfloat16_tENS5_IJlSB_lEEESH_SI_NS4_8TiledMMAINS4_8MMA_AtomIJNS4_20SM100_MMA_F16BF16_SSISH_SH_fLi64ELi64ELNS4_4UMMA5MajorE0ELSN_0ELNSM_7ScaleInE0ELSO_0EEEEEENS4_6LayoutISC_NS5_IJNSA_ILi0EEESS_SS_EEEEENS5_IJNS4_10UnderscoreESV_SV_EEEEENS4_13SM90_TMA_LOADENS4_14ComposedLayoutINS4_7SwizzleILi3ELi4ELi3EEENS4_18smem_ptr_flag_bitsILi16EEENSR_INS5_IJNSA_ILi8EEESE_EEENS5_IJSE_SB_EEEEEEEvNS4_8identityESY_S18_vS19_EENS_8epilogue10collective18CollectiveEpilogueINS1B_23Sm100TmaWarpSpecializedILi3ELi2ELi16ELb1ELb0EEEJSG_NS5_IJNSR_ISE_SB_EENSR_INSA_ILi32EEESB_EEEEESH_SI_SH_SI_NS1B_6fusion15FusionCallbacksIS1F_NS1K_17LinearCombinationISH_fSH_fLNS_15FloatRoundStyleE2EEESG_S1J_JEEENS4_5SM1004TMEM4LOAD26SM100_TMEM_LOAD_16dp256b4xESY_NSZ_INS10_ILi2ELi4ELi3EEES13_NSR_INS5_IJS14_S1H_EEENS5_IJS1H_SB_EEEEEEENS4_17SM75_U32x4_LDSM_NENS4_14SM90_TMA_STOREES1Y_NS4_17SM90_U32x4_STSM_NENS4_39AutoVectorizingCopyWithAssumedAlignmentILi128EEEEEEvvEEEEvNT_6ParamsE) ;  /* 0xffffff8002d47950 */ /* 0x000fea0003c3ffff */
        .weak           $__internal_1_$__cuda_sm10x_tcgen05_guardrail_trap_phase_invalid_during_alloc
        .type           $__internal_1_$__cuda_sm10x_tcgen05_guardrail_trap_phase_invalid_during_alloc,@function
        .size           $__internal_1_$__cuda_sm10x_tcgen05_guardrail_trap_phase_invalid_during_alloc,($__internal_2_$__cuda_sm10x_tcgen05_guardrail_trap_unallocated_columns_being_dealloced - $__internal_1_$__cuda_sm10x_tcgen05_guardrail_trap_phase_invalid_during_alloc)
$__internal_1_$__cuda_sm10x_tcgen05_guardrail_trap_phase_invalid_during_alloc:
[----:B------:R-:W-:Y:S05]  /*7cb0*/  BPT.TRAP 0x1 ;  /* 0x000000040000795c */ /* 0x000fea0000300000 */
[----:B------:R-:W-:-:S04]  /*7cc0*/  MOV R3, 0x0 ;  /* 0x0000000000037802 */ /* 0x000fc80000000f00 */
[----:B------:R-:W-:Y:S05]  /*7cd0*/  RET.REL.NODEC R2 `(_ZN7cutlass13device_kernelINS_4gemm6kernel13GemmUniversalIN4cute5tupleIJiiiiEEENS1_10collective13CollectiveMmaINS1_35MainloopSm100TmaUmmaWarpSpecializedILi6ELi2ELi4ENS5_IJNS4_1CILi1EEESB_SB_EEEEENS5_IJNSA_ILi64EEESE_NSA_ILi128EEEEEENS_10bfloat16_tENS5_IJlSB_lEEESH_SI_NS4_8TiledMMAINS4_8MMA_AtomIJNS4_20SM100_MMA_F16BF16_SSISH_SH_fLi64ELi64ELNS4_4UMMA5MajorE0ELSN_0ELNSM_7ScaleInE0ELSO_0EEEEEENS4_6LayoutISC_NS5_IJNSA_ILi0EEESS_SS_EEEEENS5_IJNS4_10UnderscoreESV_SV_EEEEENS4_13SM90_TMA_LOADENS4_14ComposedLayoutINS4_7SwizzleILi3ELi4ELi3EEENS4_18smem_ptr_flag_bitsILi16EEENSR_INS5_IJNSA_ILi8EEESE_EEENS5_IJSE_SB_EEEEEEEvNS4_8identityESY_S18_vS19_EENS_8epilogue10collective18CollectiveEpilogueINS1B_23Sm100TmaWarpSpecializedILi3ELi2ELi16ELb1ELb0EEEJSG_NS5_IJNSR_ISE_SB_EENSR_INSA_ILi32EEESB_EEEEESH_SI_SH_SI_NS1B_6fusion15FusionCallbacksIS1F_NS1K_17LinearCombinationISH_fSH_fLNS_15FloatRoundStyleE2EEESG_S1J_JEEENS4_5SM1004TMEM4LOAD26SM100_TMEM_LOAD_16dp256b4xESY_NSZ_INS10_ILi2ELi4ELi3EEES13_NSR_INS5_IJS14_S1H_EEENS5_IJS1H_SB_EEEEEEENS4_17SM75_U32x4_LDSM_NENS4_14SM90_TMA_STOREES1Y_NS4_17SM90_U32x4_STSM_NENS4_39AutoVectorizingCopyWithAssumedAlignmentILi128EEEEEEvvEEEEvNT_6ParamsE) ;  /* 0xffffff8002c87950 */ /* 0x000fea0003c3ffff */
        .weak           $__internal_2_$__cuda_sm10x_tcgen05_guardrail_trap_unallocated_columns_being_dealloced
        .type           $__internal_2_$__cuda_sm10x_tcgen05_guardrail_trap_unallocated_columns_being_dealloced,@function
        .size           $__internal_2_$__cuda_sm10x_tcgen05_guardrail_trap_unallocated_columns_being_dealloced,(.L_x_160 - $__internal_2_$__cuda_sm10x_tcgen05_guardrail_trap_unallocated_columns_being_dealloced)
$__internal_2_$__cuda_sm10x_tcgen05_guardrail_trap_unallocated_columns_being_dealloced:
[----:B------:R-:W-:Y:S05]  /*7ce0*/  BPT.TRAP 0x1 ;  /* 0x000000040000795c */ /* 0x000fea0000300000 */
[----:B------:R-:W-:-:S04]  /*7cf0*/  HFMA2 R3, -RZ, RZ, 0, 0 ;  /* 0x00000000ff037431 */ /* 0x000fc800000001ff */
[----:B------:R-:W-:Y:S05]  /*7d00*/  RET.REL.NODEC R2 `(_ZN7cutlass13device_kernelINS_4gemm6kernel13GemmUniversalIN4cute5tupleIJiiiiEEENS1_10collective13CollectiveMmaINS1_35MainloopSm100TmaUmmaWarpSpecializedILi6ELi2ELi4ENS5_IJNS4_1CILi1EEESB_SB_EEEEENS5_IJNSA_ILi64EEESE_NSA_ILi128EEEEEENS_10bfloat16_tENS5_IJlSB_lEEESH_SI_NS4_8TiledMMAINS4_8MMA_AtomIJNS4_20SM100_MMA_F16BF16_SSISH_SH_fLi64ELi64ELNS4_4UMMA5MajorE0ELSN_0ELNSM_7ScaleInE0ELSO_0EEEEEENS4_6LayoutISC_NS5_IJNSA_ILi0EEESS_SS_EEEEENS5_IJNS4_10UnderscoreESV_SV_EEEEENS4_13SM90_TMA_LOADENS4_14ComposedLayoutINS4_7SwizzleILi3ELi4ELi3EEENS4_18smem_ptr_flag_bitsILi16EEENSR_INS5_IJNSA_ILi8EEESE_EEENS5_IJSE_SB_EEEEEEEvNS4_8identityESY_S18_vS19_EENS_8epilogue10collective18CollectiveEpilogueINS1B_23Sm100TmaWarpSpecializedILi3ELi2ELi16ELb1ELb0EEEJSG_NS5_IJNSR_ISE_SB_EENSR_INSA_ILi32EEESB_EEEEESH_SI_SH_SI_NS1B_6fusion15FusionCallbacksIS1F_NS1K_17LinearCombinationISH_fSH_fLNS_15FloatRoundStyleE2EEESG_S1J_JEEENS4_5SM1004TMEM4LOAD26SM100_TMEM_LOAD_16dp256b4xESY_NSZ_INS10_ILi2ELi4ELi3EEES13_NSR_INS5_IJS14_S1H_EEENS5_IJS1H_SB_EEEEEEENS4_17SM75_U32x4_LDSM_NENS4_14SM90_TMA_STOREES1Y_NS4_17SM90_U32x4_STSM_NENS4_39AutoVectorizingCopyWithAssumedAlignmentILi128EEEEEEvvEEEEvNT_6ParamsE) ;  /* 0xffffff8002bc7950 */ /* 0x000fea0003c3ffff */
.L_x_159:
[----:B------:R-:W-:-:S00]  /*7d10*/  BRA `(.L_x_159) ;  /* 0xfffffffc00fc7947 */ /* 0x000fc0000383ffff */
[----:B------:R-:W-:-:S00]  /*7d20*/  NOP ;  /* 0x0000000000007918 */ /* 0x000fc00000000000 */
        /* <DEDUP_REMOVED lines=13> */
.L_x_160:


//--------------------- .nv.global.init           --------------------------
	.section	.nv.global.init,"aw",@progbits
.nv.global.init:
	.type		$str$27,@object
	.size		$str$27,($str$28 - $str$27)
$str$27:
        /*0000*/ 	.byte	0x28, 0x61, 0x64, 0x64, 0x72, 0x65, 0x73, 0x73, 0x20, 0x26, 0x20, 0x6d, 0x61, 0x73, 0x6b, 0x29
        /*0010*/ 	.byte	0x20, 0x3d, 0x3d, 0x20, 0x30, 0x00
	.type		$str$28,@object
	.size		$str$28,($str$26 - $str$28)
$str$28:
        /*0016*/ 	.byte	0x2f, 0x74, 0x6d, 0x70, 0x2f, 0x63, 0x75, 0x74, 0x6c, 0x61, 0x73, 0x73, 0x5f, 0x73, 0x77, 0x65
        /*0026*/ 	.byte	0x65, 0x70, 0x5f, 0x73, 0x72, 0x63, 0x2f, 0x69, 0x6e, 0x63, 0x6c, 0x75, 0x64, 0x65, 0x2f, 0x63
        /*0036*/ 	.byte	0x75, 0x74, 0x65, 0x2f, 0x70, 0x6f, 0x69, 0x6e, 0x74, 0x65, 0x72, 0x5f, 0x66, 0x6c, 0x61, 0x67
        /*0046*/ 	.byte	0x67, 0x65, 0x64, 0x2e, 0x68, 0x70, 0x70, 0x00
	.type		$str$26,@object
	.size		$str$26,($str$25 - $str$26)
$str$26:
        /*004e*/ 	.byte	0x2f, 0x74, 0x6d, 0x70, 0x2f, 0x63, 0x75, 0x74, 0x6c, 0x61, 0x73, 0x73, 0x5f, 0x73, 0x77, 0x65
        /*005e*/ 	.byte	0x65, 0x70, 0x5f, 0x73, 0x72, 0x63, 0x2f, 0x69, 0x6e, 0x63, 0x6c, 0x75, 0x64, 0x65, 0x2f, 0x63
        /*006e*/ 	.byte	0x75, 0x74, 0x65, 0x2f, 0x61, 0x74, 0x6f, 0x6d, 0x2f, 0x63, 0x6f, 0x70, 0x79, 0x5f, 0x74, 0x72
        /*007e*/ 	.byte	0x61, 0x69, 0x74, 0x73, 0x5f, 0x73, 0x6d, 0x31, 0x30, 0x30, 0x2e, 0x68, 0x70, 0x70, 0x00
	.type		$str$25,@object
	.size		$str$25,(__unnamed_1 - $str$25)
$str$25:
        /*008d*/ 	.byte	0x28, 0x28, 0x75, 0x69, 0x6e, 0x74, 0x33, 0x32, 0x5f, 0x74, 0x28, 0x74, 0x68, 0x72, 0x65, 0x61
        /*009d*/ 	.byte	0x64, 0x49, 0x64, 0x78, 0x2e, 0x78, 0x29, 0x20, 0x2f, 0x20, 0x33, 0x32, 0x29, 0x20, 0x25, 0x20
        /*00ad*/ 	.byte	0x34, 0x29, 0x20, 0x3d, 0x3d, 0x20, 0x28, 0x28, 0x28, 0x74, 0x6d, 0x65, 0x6d, 0x5f, 0x61, 0x64
        /*00bd*/ 	.byte	0x64, 0x72, 0x20, 0x3e, 0x3e, 0x20, 0x31, 0x36, 0x29, 0x20, 0x2f, 0x20, 0x33, 0x32, 0x29, 0x20
        /*00cd*/ 	.byte	0x25, 0x20, 0x34, 0x29, 0x00
	.type		__unnamed_1,@object
	.size		__unnamed_1,(__unnamed_2 - __unnamed_1)
__unnamed_1:
        /*00d2*/ 	.byte	0x61, 0x75, 0x74, 0x6f, 0x20, 0x63, 0x75, 0x74, 0x65, 0x3a, 0x3a, 0x61, 0x73, 0x5f, 0x70, 0x6f
        /* <DEDUP_REMOVED lines=24> */
        /*0262*/ 	.byte	0x30, 0x34, 0x38, 0x3e, 0x3e, 0x3e, 0x3e, 0x5d, 0x00
	.type		__unnamed_2,@object
	.size		__unnamed_2,(.L_2 - __unnamed_2)
__unnamed_2:
        /* <DEDUP_REMOVED lines=45> */
        /*053b*/ 	.byte	0x3e, 0x3e, 0x3e, 0x5d, 0x00
.L_2:


//--------------------- .nv.shared._ZN7cutlass13device_kernelINS_4gemm6kernel13GemmUniversalIN4cute5tupleIJiiiiEEENS1_10collective13CollectiveMmaINS1_35MainloopSm100TmaUmmaWarpSpecializedILi6ELi2ELi4ENS5_IJNS4_1CILi1EEESB_SB_EEEEENS5_IJNSA_ILi64EEESE_NSA_ILi128EEEEEENS_10bfloat16_tENS5_IJlSB_lEEESH_SI_NS4_8TiledMMAINS4_8MMA_AtomIJNS4_20SM100_MMA_F16BF16_SSISH_SH_fLi64ELi64ELNS4_4UMMA5MajorE0ELSN_0ELNSM_7ScaleInE0ELSO_0EEEEEENS4_6LayoutISC_NS5_IJNSA_ILi0EEESS_SS_EEEEENS5_IJNS4_10UnderscoreESV_SV_EEEEENS4_13SM90_TMA_LOADENS4_14ComposedLayoutINS4_7SwizzleILi3ELi4ELi3EEENS4_18smem_ptr_flag_bitsILi16EEENSR_INS5_IJNSA_ILi8EEESE_EEENS5_IJSE_SB_EEEEEEEvNS4_8identityESY_S18_vS19_EENS_8epilogue10collective18CollectiveEpilogueINS1B_23Sm100TmaWarpSpecializedILi3ELi2ELi16ELb1ELb0EEEJSG_NS5_IJNSR_ISE_SB_EENSR_INSA_ILi32EEESB_EEEEESH_SI_SH_SI_NS1B_6fusion15FusionCallbacksIS1F_NS1K_17LinearCombinationISH_fSH_fLNS_15FloatRoundStyleE2EEESG_S1J_JEEENS4_5SM1004TMEM4LOAD26SM100_TMEM_LOAD_16dp256b4xESY_NSZ_INS10_ILi2ELi4ELi3EEES13_NSR_INS5_IJS14_S1H_EEENS5_IJS1H_SB_EEEEEEENS4_17SM75_U32x4_LDSM_NENS4_14SM90_TMA_STOREES1Y_NS4_17SM90_U32x4_STSM_NENS4_39AutoVectorizingCopyWithAssumedAlignmentILi128EEEEEEvvEEEEvNT_6ParamsE --------------------------
	.section	.nv.shared._ZN7cutlass13device_kernelINS_4gemm6kernel13GemmUniversalIN4cute5tupleIJiiiiEEENS1_10collective13CollectiveMmaINS1_35MainloopSm100TmaUmmaWarpSpecializedILi6ELi2ELi4ENS5_IJNS4_1CILi1EEESB_SB_EEEEENS5_IJNSA_ILi64EEESE_NSA_ILi128EEEEEENS_10bfloat16_tENS5_IJlSB_lEEESH_SI_NS4_8TiledMMAINS4_8MMA_AtomIJNS4_20SM100_MMA_F16BF16_SSISH_SH_fLi64ELi64ELNS4_4UMMA5MajorE0ELSN_0ELNSM_7ScaleInE0ELSO_0EEEEEENS4_6LayoutISC_NS5_IJNSA_ILi0EEESS_SS_EEEEENS5_IJNS4_10UnderscoreESV_SV_EEEEENS4_13SM90_TMA_LOADENS4_14ComposedLayoutINS4_7SwizzleILi3ELi4ELi3EEENS4_18smem_ptr_flag_bitsILi16EEENSR_INS5_IJNSA_ILi8EEESE_EEENS5_IJSE_SB_EEEEEEEvNS4_8identityESY_S18_vS19_EENS_8epilogue10collective18CollectiveEpilogueINS1B_23Sm100TmaWarpSpecializedILi3ELi2ELi16ELb1ELb0EEEJSG_NS5_IJNSR_ISE_SB_EENSR_INSA_ILi32EEESB_EEEEESH_SI_SH_SI_NS1B_6fusion15FusionCallbacksIS1F_NS1K_17LinearCombinationISH_fSH_fLNS_15FloatRoundStyleE2EEESG_S1J_JEEENS4_5SM1004TMEM4LOAD26SM100_TMEM_LOAD_16dp256b4xESY_NSZ_INS10_ILi2ELi4ELi3EEES13_NSR_INS5_IJS14_S1H_EEENS5_IJS1H_SB_EEEEEEENS4_17SM75_U32x4_LDSM_NENS4_14SM90_TMA_STOREES1Y_NS4_17SM90_U32x4_STSM_NENS4_39AutoVectorizingCopyWithAssumedAlignmentILi128EEEEEEvvEEEEvNT_6ParamsE,"aw",@nobits
	.sectionflags	@""
	.align	16
	.zero		1024


//--------------------- .nv.shared.reserved.0     --------------------------
	.section	.nv.shared.reserved.0,"aw",@nobits
	.weak		__nv_reservedSMEM_offset_0_alias
	.size		__nv_reservedSMEM_offset_0_alias, 0, 64
	.other		__nv_reservedSMEM_offset_0_alias,@"STO_CUDA_RESERVED_SHARED STV_DEFAULT"
__nv_reservedSMEM_offset_0_alias:
	.zero		0
.nv.shared.reserved.0:
	.zero		64
	.weak		__nv_reservedSMEM_tcgen05_partition
	.type		__nv_reservedSMEM_tcgen05_partition,@object
	.size		__nv_reservedSMEM_tcgen05_partition,(.L_0 - __nv_reservedSMEM_tcgen05_partition)
__nv_reservedSMEM_tcgen05_partition:
	.zero		32
.L_0:


//--------------------- .nv.global                --------------------------
	.section	.nv.global,"aw",@nobits
.nv.global:
	.type		_ZN40_INTERNAL_9aff6356_4_k_cu_e580aeaf_284674cute1_E,@object
	.size		_ZN40_INTERNAL_9aff6356_4_k_cu_e580aeaf_284674cute1_E,(_ZN40_INTERNAL_9aff6356_4_k_cu_e580aeaf_284674cuda3std3__45__cpo6cbeginE - _ZN40_INTERNAL_9aff6356_4_k_cu_e580aeaf_284674cute1_E)
_ZN40_INTERNAL_9aff6356_4_k_cu_e580aeaf_284674cute1_E:
	.zero		1
	.type		_ZN40_INTERNAL_9aff6356_4_k_cu_e580aeaf_284674cuda3std3__45__cpo6cbeginE,@object
	.size		_ZN40_INTERNAL_9aff6356_4_k_cu_e580aeaf_284674cuda3std3__45__cpo6cbeginE,(_ZN40_INTERNAL_9aff6356_4_k_cu_e580aeaf_284674cuda3std3__48in_placeE - _ZN40_INTERNAL_9aff6356_4_k_cu_e580aeaf_284674cuda3std3__45__cpo6cbeginE)
_ZN40_INTERNAL_9aff6356_4_k_cu_e580aeaf_284674cuda3std3__45__cpo6cbeginE:
	.zero		1
	.type		_ZN40_INTERNAL_9aff6356_4_k_cu_e580aeaf_284674cuda3std3__48in_placeE,@object
	.size		_ZN40_INTERNAL_9aff6356_4_k_cu_e580aeaf_284674cuda3std3__48in_placeE,(_ZN40_INTERNAL_9aff6356_4_k_cu_e580aeaf_284674cuda3std6ranges3__45__cpo9iter_moveE - _ZN40_INTERNAL_9aff6356_4_k_cu_e580aeaf_284674cuda3std3__48in_placeE)
_ZN40_INTERNAL_9aff6356_4_k_cu_e580aeaf_284674cuda3std3__48in_placeE:
	.zero		1
	.type		_ZN40_INTERNAL_9aff6356_4_k_cu_e580aeaf_284674cuda3std6ranges3__45__cpo9iter_moveE,@object
	.size		_ZN40_INTERNAL_9aff6356_4_k_cu_e580aeaf_284674cuda3std6ranges3__45__cpo9iter_moveE,(_ZN40_INTERNAL_9aff6356_4_k_cu_e580aeaf_284674cuda3std3__45__cpo5beginE - _ZN40_INTERNAL_9aff6356_4_k_cu_e580aeaf_284674cuda3std6ranges3__45__cpo9iter_moveE)
_ZN40_INTERNAL_9aff6356_4_k_cu_e580aeaf_284674cuda3std6ranges3__45__cpo9iter_moveE:
	.zero		1
	.type		_ZN40_INTERNAL_9aff6356_4_k_cu_e580aeaf_284674cuda3std3__45__cpo5beginE,@object
	.size		_ZN40_INTERNAL_9aff6356_4_k_cu_e580aeaf_284674cuda3std3__45__cpo5beginE,(_ZN40_INTERNAL_9aff6356_4_k_cu_e580aeaf_284674cuda3std3__442_GLOBAL__N__9aff6356_4_k_cu_e580aeaf_284676ignoreE - _ZN40_INTERNAL_9aff6356_4_k_cu_e580aeaf_284674cuda3std3__45__cpo5beginE)
_ZN40_INTERNAL_9aff6356_4_k_cu_e580aeaf_284674cuda3std3__45__cpo5beginE:
	.zero		1
	.type		_ZN40_INTERNAL_9aff6356_4_k_cu_e580aeaf_284674cuda3std3__442_GLOBAL__N__9aff6356_4_k_cu_e580aeaf_284676ignoreE,@object
	.size		_ZN40_INTERNAL_9aff6356_4_k_cu_e580aeaf_284674cuda3std3__442_GLOBAL__N__9aff6356_4_k_cu_e580aeaf_284676ignoreE,(_ZN40_INTERNAL_9aff6356_4_k_cu_e580aeaf_284674cute7productE - _ZN40_INTERNAL_9aff6356_4_k_cu_e580aeaf_284674cuda3std3__442_GLOBAL__N__9aff6356_4_k_cu_e580aeaf_284676ignoreE)
_ZN40_INTERNAL_9aff6356_4_k_cu_e580aeaf_284674cuda3std3__442_GLOBAL__N__9aff6356_4_k_cu_e580aeaf_284676ignoreE:
	.zero		1
	.type		_ZN40_INTERNAL_9aff6356_4_k_cu_e580aeaf_284674cute7productE,@object
	.size		_ZN40_INTERNAL_9aff6356_4_k_cu_e580aeaf_284674cute7productE,(_ZN40_INTERNAL_9aff6356_4_k_cu_e580aeaf_284674cuda3std3__45__cpo3endE - _ZN40_INTERNAL_9aff6356_4_k_cu_e580aeaf_284674cute7productE)
_ZN40_INTERNAL_9aff6356_4_k_cu_e580aeaf_284674cute7productE:
	.zero		1
	.type		_ZN40_INTERNAL_9aff6356_4_k_cu_e580aeaf_284674cuda3std3__45__cpo3endE,@object
	.size		_ZN40_INTERNAL_9aff6356_4_k_cu_e580aeaf_284674cuda3std3__45__cpo3endE,(_ZN40_INTERNAL_9aff6356_4_k_cu_e580aeaf_284674cuda3std3__419piecewise_constructE - _ZN40_INTERNAL_9aff6356_4_k_cu_e580aeaf_284674cuda3std3__45__cpo3endE)
_ZN40_INTERNAL_9aff6356_4_k_cu_e580aeaf_284674cuda3std3__45__cpo3endE:
	.zero		1
	.type		_ZN40_INTERNAL_9aff6356_4_k_cu_e580aeaf_284674cuda3std3__419piecewise_constructE,@object
	.size		_ZN40_INTERNAL_9aff6356_4_k_cu_e580aeaf_284674cuda3std3__419piecewise_constructE,(_ZN40_INTERNAL_9aff6356_4_k_cu_e580aeaf_284674cuda3std3__45__cpo4cendE - _ZN40_INTERNAL_9aff6356_4_k_cu_e580aeaf_284674cuda3std3__419piecewise_constructE)
_ZN40_INTERNAL_9aff6356_4_k_cu_e580aeaf_284674cuda3std3__419piecewise_constructE:
	.zero		1
	.type		_ZN40_INTERNAL_9aff6356_4_k_cu_e580aeaf_284674cuda3std3__45__cpo4cendE,@object
	.size		_ZN40_INTERNAL_9aff6356_4_k_cu_e580aeaf_284674cuda3std3__45__cpo4cendE,(_ZN40_INTERNAL_9aff6356_4_k_cu_e580aeaf_284674cuda3std6ranges3__45__cpo4swapE - _ZN40_INTERNAL_9aff6356_4_k_cu_e580aeaf_284674cuda3std3__45__cpo4cendE)
_ZN40_INTERNAL_9aff6356_4_k_cu_e580aeaf_284674cuda3std3__45__cpo4cendE:
	.zero		1
	.type		_ZN40_INTERNAL_9aff6356_4_k_cu_e580aeaf_284674cuda3std6ranges3__45__cpo4swapE,@object
	.size		_ZN40_INTERNAL_9aff6356_4_k_cu_e580aeaf_284674cuda3std6ranges3__45__cpo4swapE,(.L_10 - _ZN40_INTERNAL_9aff6356_4_k_cu_e580aeaf_284674cuda3std6ranges3__45__cpo4swapE)
_ZN40_INTERNAL_9aff6356_4_k_cu_e580aeaf_284674cuda3std6ranges3__45__cpo4swapE:
	.zero		1
.L_10:


//--------------------- .nv.constant0._ZN7cutlass13device_kernelINS_4gemm6kernel13GemmUniversalIN4cute5tupleIJiiiiEEENS1_10collective13CollectiveMmaINS1_35MainloopSm100TmaUmmaWarpSpecializedILi6ELi2ELi4ENS5_IJNS4_1CILi1EEESB_SB_EEEEENS5_IJNSA_ILi64EEESE_NSA_ILi128EEEEEENS_10bfloat16_tENS5_IJlSB_lEEESH_SI_NS4_8TiledMMAINS4_8MMA_AtomIJNS4_20SM100_MMA_F16BF16_SSISH_SH_fLi64ELi64ELNS4_4UMMA5MajorE0ELSN_0ELNSM_7ScaleInE0ELSO_0EEEEEENS4_6LayoutISC_NS5_IJNSA_ILi0EEESS_SS_EEEEENS5_IJNS4_10UnderscoreESV_SV_EEEEENS4_13SM90_TMA_LOADENS4_14ComposedLayoutINS4_7SwizzleILi3ELi4ELi3EEENS4_18smem_ptr_flag_bitsILi16EEENSR_INS5_IJNSA_ILi8EEESE_EEENS5_IJSE_SB_EEEEEEEvNS4_8identityESY_S18_vS19_EENS_8epilogue10collective18CollectiveEpilogueINS1B_23Sm100TmaWarpSpecializedILi3ELi2ELi16ELb1ELb0EEEJSG_NS5_IJNSR_ISE_SB_EENSR_INSA_ILi32EEESB_EEEEESH_SI_SH_SI_NS1B_6fusion15FusionCallbacksIS1F_NS1K_17LinearCombinationISH_fSH_fLNS_15FloatRoundStyleE2EEESG_S1J_JEEENS4_5SM1004TMEM4LOAD26SM100_TMEM_LOAD_16dp256b4xESY_NSZ_INS10_ILi2ELi4ELi3EEES13_NSR_INS5_IJS14_S1H_EEENS5_IJS1H_SB_EEEEEEENS4_17SM75_U32x4_LDSM_NENS4_14SM90_TMA_STOREES1Y_NS4_17SM90_U32x4_STSM_NENS4_39AutoVectorizingCopyWithAssumedAlignmentILi128EEEEEEvvEEEEvNT_6ParamsE --------------------------
	.section	.nv.constant0._ZN7cutlass13device_kernelINS_4gemm6kernel13GemmUniversalIN4cute5tupleIJiiiiEEENS1_10collective13CollectiveMmaINS1_35MainloopSm100TmaUmmaWarpSpecializedILi6ELi2ELi4ENS5_IJNS4_1CILi1EEESB_SB_EEEEENS5_IJNSA_ILi64EEESE_NSA_ILi128EEEEEENS_10bfloat16_tENS5_IJlSB_lEEESH_SI_NS4_8TiledMMAINS4_8MMA_AtomIJNS4_20SM100_MMA_F16BF16_SSISH_SH_fLi64ELi64ELNS4_4UMMA5MajorE0ELSN_0ELNSM_7ScaleInE0ELSO_0EEEEEENS4_6LayoutISC_NS5_IJNSA_ILi0EEESS_SS_EEEEENS5_IJNS4_10UnderscoreESV_SV_EEEEENS4_13SM90_TMA_LOADENS4_14ComposedLayoutINS4_7SwizzleILi3ELi4ELi3EEENS4_18smem_ptr_flag_bitsILi16EEENSR_INS5_IJNSA_ILi8EEESE_EEENS5_IJSE_SB_EEEEEEEvNS4_8identityESY_S18_vS19_EENS_8epilogue10collective18CollectiveEpilogueINS1B_23Sm100TmaWarpSpecializedILi3ELi2ELi16ELb1ELb0EEEJSG_NS5_IJNSR_ISE_SB_EENSR_INSA_ILi32EEESB_EEEEESH_SI_SH_SI_NS1B_6fusion15FusionCallbacksIS1F_NS1K_17LinearCombinationISH_fSH_fLNS_15FloatRoundStyleE2EEESG_S1J_JEEENS4_5SM1004TMEM4LOAD26SM100_TMEM_LOAD_16dp256b4xESY_NSZ_INS10_ILi2ELi4ELi3EEES13_NSR_INS5_IJS14_S1H_EEENS5_IJS1H_SB_EEEEEEENS4_17SM75_U32x4_LDSM_NENS4_14SM90_TMA_STOREES1Y_NS4_17SM90_U32x4_STSM_NENS4_39AutoVectorizingCopyWithAssumedAlignmentILi128EEEEEEvvEEEEvNT_6ParamsE,"a",@progbits
	.sectionflags	@""
	.align	4
.nv.constant0._ZN7cutlass13device_kernelINS_4gemm6kernel13GemmUniversalIN4cute5tupleIJiiiiEEENS1_10collective13CollectiveMmaINS1_35MainloopSm100TmaUmmaWarpSpecializedILi6ELi2ELi4ENS5_IJNS4_1CILi1EEESB_SB_EEEEENS5_IJNSA_ILi64EEESE_NSA_ILi128EEEEEENS_10bfloat16_tENS5_IJlSB_lEEESH_SI_NS4_8TiledMMAINS4_8MMA_AtomIJNS4_20SM100_MMA_F16BF16_SSISH_SH_fLi64ELi64ELNS4_4UMMA5MajorE0ELSN_0ELNSM_7ScaleInE0ELSO_0EEEEEENS4_6LayoutISC_NS5_IJNSA_ILi0EEESS_SS_EEEEENS5_IJNS4_10UnderscoreESV_SV_EEEEENS4_13SM90_TMA_LOADENS4_14ComposedLayoutINS4_7SwizzleILi3ELi4ELi3EEENS4_18smem_ptr_flag_bitsILi16EEENSR_INS5_IJNSA_ILi8EEESE_EEENS5_IJSE_SB_EEEEEEEvNS4_8identityESY_S18_vS19_EENS_8epilogue10collective18CollectiveEpilogueINS1B_23Sm100TmaWarpSpecializedILi3ELi2ELi16ELb1ELb0EEEJSG_NS5_IJNSR_ISE_SB_EENSR_INSA_ILi32EEESB_EEEEESH_SI_SH_SI_NS1B_6fusion15FusionCallbacksIS1F_NS1K_17LinearCombinationISH_fSH_fLNS_15FloatRoundStyleE2EEESG_S1J_JEEENS4_5SM1004TMEM4LOAD26SM100_TMEM_LOAD_16dp256b4xESY_NSZ_INS10_ILi2ELi4ELi3EEES13_NSR_INS5_IJS14_S1H_EEENS5_IJS1H_SB_EEEEEEENS4_17SM75_U32x4_LDSM_NENS4_14SM90_TMA_STOREES1Y_NS4_17SM90_U32x4_STSM_NENS4_39AutoVectorizingCopyWithAssumedAlignmentILi128EEEEEEvvEEEEvNT_6ParamsE:
	.zero		2944


//--------------------- SYMBOLS --------------------------

	.type		.nv.reservedSmem.offset0,@object
	.size		.nv.reservedSmem.offset0,0x4
	.type		.nv.reservedSmem.cap,@object
	.size		.nv.reservedSmem.cap,0x4
	.type		__assertfail,@function
